// auto-generated by cutlass_sweep.gemm — config: {"arch": "sm_100", "cluster_m": 2, "cluster_n": 2, "dtype": "e4m3", "stages": 5, "tile_k": 64, "tile_m": 256, "tile_n": 64}
#include "cutlass/cutlass.h"
#include "cutlass/gemm/collective/collective_builder.hpp"
#include "cutlass/gemm/device/gemm_universal_adapter.h"
#include "cutlass/gemm/kernel/gemm_universal.hpp"
#include "cutlass/epilogue/collective/collective_builder.hpp"

using ElemA = cutlass::float_e4m3_t;
using ElemB = cutlass::float_e4m3_t;
using ElemCD = cutlass::float_e4m3_t;
using Acc  = float;
using TileShape    = cute::Shape<cute::_256, cute::_64, cute::_64>;
using ClusterShape = cute::Shape<cute::_2, cute::_2, cute::_1>;

using CollectiveEpilogue = typename cutlass::epilogue::collective::CollectiveBuilder<
    cutlass::arch::Sm100, cutlass::arch::OpClassTensorOp,
    TileShape, ClusterShape,
    cutlass::epilogue::collective::EpilogueTileAuto,
    Acc, Acc,
    ElemCD, cutlass::layout::RowMajor, 128 / cutlass::sizeof_bits<ElemCD>::value,
    ElemCD, cutlass::layout::RowMajor, 128 / cutlass::sizeof_bits<ElemCD>::value,
    cutlass::epilogue::collective::EpilogueScheduleAuto
  >::CollectiveOp;

using CollectiveMainloop = typename cutlass::gemm::collective::CollectiveBuilder<
    cutlass::arch::Sm100, cutlass::arch::OpClassTensorOp,
    ElemA, cutlass::layout::RowMajor, 128 / cutlass::sizeof_bits<ElemA>::value,
    ElemB, cutlass::layout::ColumnMajor, 128 / cutlass::sizeof_bits<ElemB>::value,
    Acc,
    TileShape, ClusterShape,
    cutlass::gemm::collective::StageCount<5>,
    cutlass::gemm::collective::KernelScheduleAuto
  >::CollectiveOp;

using GemmKernel = cutlass::gemm::kernel::GemmUniversal<
    cute::Shape<int,int,int,int>,
    CollectiveMainloop,
    CollectiveEpilogue
>;
using Gemm = cutlass::gemm::device::GemmUniversalAdapter<GemmKernel>;

// Force the device kernel symbol into the cubin without needing a host main.
auto* _anchor = &cutlass::device_kernel<GemmKernel>;


// ===== COMPILED SASS (sm_100a) =====

	.target	sm_100a

	.elftype	@"ET_EXEC"


//--------------------- .note.nv.tkinfo           --------------------------
	.section	.note.nv.tkinfo,"",@"SHT_NOTE"
	.sectionflags	@"SHF_NOTE_NV_TKINFO"
	.tkinfo
        /*0018*/ 	.word	0x00000002
        /*0030*/ 	.string	""
        /*0030*/ 	.string	"ptxas"
        /*0030*/ 	.string	"Cuda compilation tools, release 13.0, V13.0.88"
        /*0030*/ 	.string	"Build cuda_13.0.r13.0/compiler.36424714_0"
        /*0030*/ 	.string	"-arch sm_100a -m 64 "



//--------------------- .note.nv.cuinfo           --------------------------
	.section	.note.nv.cuinfo,"",@"SHT_NOTE"
	.sectionflags	@"SHF_NOTE_NV_CUINFO"
        /*0018*/ 	.short	0x0002
        /*001a*/ 	.short	0x0064
        /*001c*/ 	.short	0x0082
	.zero		2


//--------------------- .nv.info                  --------------------------
	.section	.nv.info,"",@"SHT_CUDA_INFO"
	.align	4


	//----- nvinfo : EIATTR_REGCOUNT
	.align		4
        /*0000*/ 	.byte	0x04, 0x2f
        /*0002*/ 	.short	(.L_19 - .L_18)
	.align		4
.L_18:
        /*0004*/ 	.word	index@(_ZN7cutlass13device_kernelINS_4gemm6kernel13GemmUniversalIN4cute5tupleIJiiiiEEENS1_10collective13CollectiveMmaINS1_35MainloopSm100TmaUmmaWarpSpecializedILi5ELi2ELi4ENS5_IJNS4_1CILi2EEESB_NSA_ILi1EEEEEEEENS5_IJNSA_ILi256EEENSA_ILi64EEESG_EEENS_12float_e4m3_tENS5_IJlSC_lEEESI_SJ_NS4_8TiledMMAINS4_8MMA_AtomIJNS4_10MMA_TraitsINS4_25SM100_MMA_F8F6F4_2x1SM_SSEJSI_SI_fSF_SG_NS4_17integral_constantINS4_4UMMA5MajorELSQ_0EEESR_NSO_INSP_7ScaleInELSS_0EEEST_EEEEEENS4_6LayoutINS5_IJSC_SC_SC_EEENS5_IJNSA_ILi0EEESY_SY_EEEEENS5_IJNS4_10UnderscoreES11_S11_EEEEENS4_28SM100_TMA_2SM_LOAD_MULTICASTENS4_14ComposedLayoutINS4_7SwizzleILi2ELi4ELi3EEENS4_18smem_ptr_flag_bitsILi8EEENSW_INS5_IJNSA_ILi8EEESG_EEENS5_IJSG_SC_EEEEEEEvNS4_8identityENS4_18SM100_TMA_2SM_LOADES1E_vS1F_EENS_8epilogue10collective18CollectiveEpilogueINS1I_23Sm100TmaWarpSpecializedILi1ELi1ELi64ELb0ELb0EEEJNS5_IJNSA_ILi128EEESG_SG_EEENS5_IJNSW_IS1N_SC_EENSW_ISG_SC_EEEEESI_SJ_SI_SJ_NS1I_6fusion15FusionCallbacksIS1M_NS1S_17LinearCombinationISI_fSI_fLNS_15FloatRoundStyleE2EEES1O_S1R_JEEENS4_5SM1004TMEM4LOAD26SM100_TMEM_LOAD_32dp32b64xENS4_13SM90_TMA_LOADES1E_NS4_39AutoVectorizingCopyWithAssumedAlignmentILi128EEENS4_14SM90_TMA_STOREES1E_S24_S24_EEEvvEEEEvNT_6ParamsE)
        /*0008*/ 	.word	0x0000009a


	//----- nvinfo : EIATTR_FRAME_SIZE
	.align		4
.L_19:
        /*000c*/ 	.byte	0x04, 0x11
        /*000e*/ 	.short	(.L_21 - .L_20)
	.align		4
.L_20:
        /*0010*/ 	.word	index@($__internal_2_$__cuda_sm10x_tcgen05_guardrail_trap_unallocated_columns_being_dealloced)
        /*0014*/ 	.word	0x00000000


	//----- nvinfo : EIATTR_FRAME_SIZE
	.align		4
.L_21:
        /*0018*/ 	.byte	0x04, 0x11
        /*001a*/ 	.short	(.L_23 - .L_22)
	.align		4
.L_22:
        /*001c*/ 	.word	index@($__internal_1_$__cuda_sm10x_tcgen05_guardrail_trap_phase_invalid_during_alloc)
        /*0020*/ 	.word	0x00000000


	//----- nvinfo : EIATTR_FRAME_SIZE
	.align		4
.L_23:
        /*0024*/ 	.byte	0x04, 0x11
        /*0026*/ 	.short	(.L_25 - .L_24)
	.align		4
.L_24:
        /*0028*/ 	.word	index@($__internal_0_$__cuda_sm10x_tcgen05_guardrail_trap_col_being_dealloced_not_returned_by_alloc)
        /*002c*/ 	.word	0x00000000


	//----- nvinfo : EIATTR_FRAME_SIZE
	.align		4
.L_25:
        /*0030*/ 	.byte	0x04, 0x11
        /*0032*/ 	.short	(.L_27 - .L_26)
	.align		4
.L_26:
        /*0034*/ 	.word	index@(_ZN7cutlass13device_kernelINS_4gemm6kernel13GemmUniversalIN4cute5tupleIJiiiiEEENS1_10collective13CollectiveMmaINS1_35MainloopSm100TmaUmmaWarpSpecializedILi5ELi2ELi4ENS5_IJNS4_1CILi2EEESB_NSA_ILi1EEEEEEEENS5_IJNSA_ILi256EEENSA_ILi64EEESG_EEENS_12float_e4m3_tENS5_IJlSC_lEEESI_SJ_NS4_8TiledMMAINS4_8MMA_AtomIJNS4_10MMA_TraitsINS4_25SM100_MMA_F8F6F4_2x1SM_SSEJSI_SI_fSF_SG_NS4_17integral_constantINS4_4UMMA5MajorELSQ_0EEESR_NSO_INSP_7ScaleInELSS_0EEEST_EEEEEENS4_6LayoutINS5_IJSC_SC_SC_EEENS5_IJNSA_ILi0EEESY_SY_EEEEENS5_IJNS4_10UnderscoreES11_S11_EEEEENS4_28SM100_TMA_2SM_LOAD_MULTICASTENS4_14ComposedLayoutINS4_7SwizzleILi2ELi4ELi3EEENS4_18smem_ptr_flag_bitsILi8EEENSW_INS5_IJNSA_ILi8EEESG_EEENS5_IJSG_SC_EEEEEEEvNS4_8identityENS4_18SM100_TMA_2SM_LOADES1E_vS1F_EENS_8epilogue10collective18CollectiveEpilogueINS1I_23Sm100TmaWarpSpecializedILi1ELi1ELi64ELb0ELb0EEEJNS5_IJNSA_ILi128EEESG_SG_EEENS5_IJNSW_IS1N_SC_EENSW_ISG_SC_EEEEESI_SJ_SI_SJ_NS1I_6fusion15FusionCallbacksIS1M_NS1S_17LinearCombinationISI_fSI_fLNS_15FloatRoundStyleE2EEES1O_S1R_JEEENS4_5SM1004TMEM4LOAD26SM100_TMEM_LOAD_32dp32b64xENS4_13SM90_TMA_LOADES1E_NS4_39AutoVectorizingCopyWithAssumedAlignmentILi128EEENS4_14SM90_TMA_STOREES1E_S24_S24_EEEvvEEEEvNT_6ParamsE)
        /*0038*/ 	.word	0x00000000


	//----- nvinfo : EIATTR_MIN_STACK_SIZE
	.align		4
.L_27:
        /*003c*/ 	.byte	0x04, 0x12
        /*003e*/ 	.short	(.L_29 - .L_28)
	.align		4
.L_28:
        /*0040*/ 	.word	index@(_ZN7cutlass13device_kernelINS_4gemm6kernel13GemmUniversalIN4cute5tupleIJiiiiEEENS1_10collective13CollectiveMmaINS1_35MainloopSm100TmaUmmaWarpSpecializedILi5ELi2ELi4ENS5_IJNS4_1CILi2EEESB_NSA_ILi1EEEEEEEENS5_IJNSA_ILi256EEENSA_ILi64EEESG_EEENS_12float_e4m3_tENS5_IJlSC_lEEESI_SJ_NS4_8TiledMMAINS4_8MMA_AtomIJNS4_10MMA_TraitsINS4_25SM100_MMA_F8F6F4_2x1SM_SSEJSI_SI_fSF_SG_NS4_17integral_constantINS4_4UMMA5MajorELSQ_0EEESR_NSO_INSP_7ScaleInELSS_0EEEST_EEEEEENS4_6LayoutINS5_IJSC_SC_SC_EEENS5_IJNSA_ILi0EEESY_SY_EEEEENS5_IJNS4_10UnderscoreES11_S11_EEEEENS4_28SM100_TMA_2SM_LOAD_MULTICASTENS4_14ComposedLayoutINS4_7SwizzleILi2ELi4ELi3EEENS4_18smem_ptr_flag_bitsILi8EEENSW_INS5_IJNSA_ILi8EEESG_EEENS5_IJSG_SC_EEEEEEEvNS4_8identityENS4_18SM100_TMA_2SM_LOADES1E_vS1F_EENS_8epilogue10collective18CollectiveEpilogueINS1I_23Sm100TmaWarpSpecializedILi1ELi1ELi64ELb0ELb0EEEJNS5_IJNSA_ILi128EEESG_SG_EEENS5_IJNSW_IS1N_SC_EENSW_ISG_SC_EEEEESI_SJ_SI_SJ_NS1I_6fusion15FusionCallbacksIS1M_NS1S_17LinearCombinationISI_fSI_fLNS_15FloatRoundStyleE2EEES1O_S1R_JEEENS4_5SM1004TMEM4LOAD26SM100_TMEM_LOAD_32dp32b64xENS4_13SM90_TMA_LOADES1E_NS4_39AutoVectorizingCopyWithAssumedAlignmentILi128EEENS4_14SM90_TMA_STOREES1E_S24_S24_EEEvvEEEEvNT_6ParamsE)
        /*0044*/ 	.word	0x00000000
.L_29:


//--------------------- .nv.compat                --------------------------
	.section	.nv.compat,"",@"SHT_CUDA_COMPAT_INFO"
	.align	4
        /*0000*/ 	.byte	0x02, 0x09, 0x01, 0x00, 0x02, 0x02, 0x02, 0x00, 0x02, 0x05, 0x05, 0x00, 0x03, 0x07, 0x01, 0x01
        /*0010*/ 	.byte	0x02, 0x03, 0x01, 0x00, 0x02, 0x06, 0x01, 0x00, 0x04, 0x0b, 0x08, 0x00, 0x09, 0x00, 0x00, 0x00
        /*0020*/ 	.byte	0x00, 0x00, 0x00, 0x00


//--------------------- .nv.info._ZN7cutlass13device_kernelINS_4gemm6kernel13GemmUniversalIN4cute5tupleIJiiiiEEENS1_10collective13CollectiveMmaINS1_35MainloopSm100TmaUmmaWarpSpecializedILi5ELi2ELi4ENS5_IJNS4_1CILi2EEESB_NSA_ILi1EEEEEEEENS5_IJNSA_ILi256EEENSA_ILi64EEESG_EEENS_12float_e4m3_tENS5_IJlSC_lEEESI_SJ_NS4_8TiledMMAINS4_8MMA_AtomIJNS4_10MMA_TraitsINS4_25SM100_MMA_F8F6F4_2x1SM_SSEJSI_SI_fSF_SG_NS4_17integral_constantINS4_4UMMA5MajorELSQ_0EEESR_NSO_INSP_7ScaleInELSS_0EEEST_EEEEEENS4_6LayoutINS5_IJSC_SC_SC_EEENS5_IJNSA_ILi0EEESY_SY_EEEEENS5_IJNS4_10UnderscoreES11_S11_EEEEENS4_28SM100_TMA_2SM_LOAD_MULTICASTENS4_14ComposedLayoutINS4_7SwizzleILi2ELi4ELi3EEENS4_18smem_ptr_flag_bitsILi8EEENSW_INS5_IJNSA_ILi8EEESG_EEENS5_IJSG_SC_EEEEEEEvNS4_8identityENS4_18SM100_TMA_2SM_LOADES1E_vS1F_EENS_8epilogue10collective18CollectiveEpilogueINS1I_23Sm100TmaWarpSpecializedILi1ELi1ELi64ELb0ELb0EEEJNS5_IJNSA_ILi128EEESG_SG_EEENS5_IJNSW_IS1N_SC_EENSW_ISG_SC_EEEEESI_SJ_SI_SJ_NS1I_6fusion15FusionCallbacksIS1M_NS1S_17LinearCombinationISI_fSI_fLNS_15FloatRoundStyleE2EEES1O_S1R_JEEENS4_5SM1004TMEM4LOAD26SM100_TMEM_LOAD_32dp32b64xENS4_13SM90_TMA_LOADES1E_NS4_39AutoVectorizingCopyWithAssumedAlignmentILi128EEENS4_14SM90_TMA_STOREES1E_S24_S24_EEEvvEEEEvNT_6ParamsE --------------------------
	.section	.nv.info._ZN7cutlass13device_kernelINS_4gemm6kernel13GemmUniversalIN4cute5tupleIJiiiiEEENS1_10collective13CollectiveMmaINS1_35MainloopSm100TmaUmmaWarpSpecializedILi5ELi2ELi4ENS5_IJNS4_1CILi2EEESB_NSA_ILi1EEEEEEEENS5_IJNSA_ILi256EEENSA_ILi64EEESG_EEENS_12float_e4m3_tENS5_IJlSC_lEEESI_SJ_NS4_8TiledMMAINS4_8MMA_AtomIJNS4_10MMA_TraitsINS4_25SM100_MMA_F8F6F4_2x1SM_SSEJSI_SI_fSF_SG_NS4_17integral_constantINS4_4UMMA5MajorELSQ_0EEESR_NSO_INSP_7ScaleInELSS_0EEEST_EEEEEENS4_6LayoutINS5_IJSC_SC_SC_EEENS5_IJNSA_ILi0EEESY_SY_EEEEENS5_IJNS4_10UnderscoreES11_S11_EEEEENS4_28SM100_TMA_2SM_LOAD_MULTICASTENS4_14ComposedLayoutINS4_7SwizzleILi2ELi4ELi3EEENS4_18smem_ptr_flag_bitsILi8EEENSW_INS5_IJNSA_ILi8EEESG_EEENS5_IJSG_SC_EEEEEEEvNS4_8identityENS4_18SM100_TMA_2SM_LOADES1E_vS1F_EENS_8epilogue10collective18CollectiveEpilogueINS1I_23Sm100TmaWarpSpecializedILi1ELi1ELi64ELb0ELb0EEEJNS5_IJNSA_ILi128EEESG_SG_EEENS5_IJNSW_IS1N_SC_EENSW_ISG_SC_EEEEESI_SJ_SI_SJ_NS1I_6fusion15FusionCallbacksIS1M_NS1S_17LinearCombinationISI_fSI_fLNS_15FloatRoundStyleE2EEES1O_S1R_JEEENS4_5SM1004TMEM4LOAD26SM100_TMEM_LOAD_32dp32b64xENS4_13SM90_TMA_LOADES1E_NS4_39AutoVectorizingCopyWithAssumedAlignmentILi128EEENS4_14SM90_TMA_STOREES1E_S24_S24_EEEvvEEEEvNT_6ParamsE,"",@"SHT_CUDA_INFO"
	.sectionflags	@""
	.align	4


	//----- nvinfo : EIATTR_CUDA_API_VERSION
	.align		4
        /*0000*/ 	.byte	0x04, 0x37
        /*0002*/ 	.short	(.L_31 - .L_30)
.L_30:
        /*0004*/ 	.word	0x00000082


	//----- nvinfo : EIATTR_KPARAM_INFO
	.align		4
.L_31:
        /*0008*/ 	.byte	0x04, 0x17
        /*000a*/ 	.short	(.L_33 - .L_32)
.L_32:
        /*000c*/ 	.word	0x00000000
        /*0010*/ 	.short	0x0000
        /*0012*/ 	.short	0x0000
        /*0014*/ 	.byte	0x00, 0xf0, 0x01, 0x20


	//----- nvinfo : EIATTR_AT_ENTRY_FRAGMENTS
	.align		4
.L_33:
        /*0018*/ 	.byte	0x04, 0x4f
        /*001a*/ 	.short	(.L_35 - .L_34)


	//   ....[0]....
.L_34:
        /*001c*/ 	.word	0x00000007


	//----- nvinfo : EIATTR_RESERVED_SMEM_USED
	.align		4
.L_35:
        /*0020*/ 	.byte	0x01, 0x41
	.zero		2


	//----- nvinfo : EIATTR_SPARSE_MMA_MASK
	.align		4
        /*0024*/ 	.byte	0x03, 0x50
        /*0026*/ 	.short	0x0000


	//----- nvinfo : EIATTR_TCGEN05_2CTA_USED
	.align		4
        /*0028*/ 	.byte	0x01, 0x52
	.zero		2


	//----- nvinfo : EIATTR_MAXREG_COUNT
	.align		4
        /*002c*/ 	.byte	0x03, 0x1b
        /*002e*/ 	.short	0x00ff


	//----- nvinfo : EIATTR_NUM_BARRIERS
	.align		4
        /*0030*/ 	.byte	0x02, 0x4c
        /*0032*/ 	.byte	0x07
	.zero		1


	//----- nvinfo : EIATTR_EXTERNS
	.align		4
        /*0034*/ 	.byte	0x04, 0x0f
        /*0036*/ 	.short	(.L_37 - .L_36)


	//   ....[0]....
	.align		4
.L_36:
        /*0038*/ 	.word	index@(__assertfail)


	//----- nvinfo : EIATTR_MERCURY_ISA_VERSION
	.align		4
.L_37:
        /*003c*/ 	.byte	0x03, 0x5f
        /*003e*/ 	.short	0x0101


	//----- nvinfo : EIATTR_INT_WARP_WIDE_INSTR_OFFSETS
	.align		4
        /*0040*/ 	.byte	0x04, 0x31
        /*0042*/ 	.short	(.L_39 - .L_38)


	//   ....[0]....
.L_38:
        /*0044*/ 	.word	0x00000d90


	//   ....[1]....
        /*0048*/ 	.word	0x00000e40


	//   ....[2]....
        /*004c*/ 	.word	0x00004290


	//   ....[3]....
        /*0050*/ 	.word	0x000042c0


	//   ....[4]....
        /*0054*/ 	.word	0x000042e0


	//   ....[5]....
        /*0058*/ 	.word	0x00004e20


	//   ....[6]....
        /*005c*/ 	.word	0x00004ed0


	//----- nvinfo : EIATTR_COOP_GROUP_MASK_REGIDS
	.align		4
.L_39:
        /*0060*/ 	.byte	0x04, 0x29
        /*0062*/ 	.short	(.L_41 - .L_40)


	//   ....[0]....
.L_40:
        /*0064*/ 	.word	0xffffffff


	//   ....[1]....
        /*0068*/ 	.word	0xffffffff


	//   ....[2]....
        /*006c*/ 	.word	0xffffffff


	//   ....[3]....
        /*0070*/ 	.word	0xffffffff


	//   ....[4]....
        /*0074*/ 	.word	0xffffffff


	//   ....[5]....
        /*0078*/ 	.word	0xffffffff


	//   ....[6]....
        /*007c*/ 	.word	0xffffffff


	//   ....[7]....
        /*0080*/ 	.word	0xffffffff


	//   ....[8]....
        /*0084*/ 	.word	0xffffffff


	//   ....[9]....
        /*0088*/ 	.word	0xffffffff


	//   ....[10]....
        /*008c*/ 	.word	0xffffffff


	//   ....[11]....
        /*0090*/ 	.word	0xffffffff


	//   ....[12]....
        /*0094*/ 	.word	0xffffffff


	//   ....[13]....
        /*0098*/ 	.word	0xffffffff


	//----- nvinfo : EIATTR_COOP_GROUP_INSTR_OFFSETS
	.align		4
.L_41:
        /*009c*/ 	.byte	0x04, 0x28
        /*009e*/ 	.short	(.L_43 - .L_42)


	//   ....[0]....
.L_42:
        /*00a0*/ 	.word	0x000000b0


	//   ....[1]....
        /*00a4*/ 	.word	0x00000510


	//   ....[2]....
        /*00a8*/ 	.word	0x00000700


	//   ....[3]....
        /*00ac*/ 	.word	0x00000840


	//   ....[4]....
        /*00b0*/ 	.word	0x00000940


	//   ....[5]....
        /*00b4*/ 	.word	0x00000ab0


	//   ....[6]....
        /*00b8*/ 	.word	0x00000c50


	//   ....[7]....
        /*00bc*/ 	.word	0x00000eb0


	//   ....[8]....
        /*00c0*/ 	.word	0x000021f0


	//   ....[9]....
        /*00c4*/ 	.word	0x00003150


	//   ....[10]....
        /*00c8*/ 	.word	0x00003620


	//   ....[11]....
        /*00cc*/ 	.word	0x00003650


	//   ....[12]....
        /*00d0*/ 	.word	0x00004190


	//   ....[13]....
        /*00d4*/ 	.word	0x000043a0


	//----- nvinfo : EIATTR_VRC_CTA_INIT_COUNT
	.align		4
.L_43:
        /*00d8*/ 	.byte	0x02, 0x4a
        /*00da*/ 	.byte	0x80
	.zero		1


	//----- nvinfo : EIATTR_SYSCALL_OFFSETS
	.align		4
        /*00dc*/ 	.byte	0x04, 0x46
        /*00de*/ 	.short	(.L_45 - .L_44)


	//   ....[0]....
.L_44:
        /*00e0*/ 	.word	0x00005a10


	//   ....[1]....
        /*00e4*/ 	.word	0x00005b50


	//   ....[2]....
        /*00e8*/ 	.word	0x00006320


	//----- nvinfo : EIATTR_MBARRIER_INSTR_OFFSETS
	.align		4
.L_45:
        /*00ec*/ 	.byte	0x04, 0x39
        /*00ee*/ 	.short	(.L_47 - .L_46)


	//   ....[0]....
.L_46:
        /*00f0*/ 	.word	0x00000650
        /*00f4*/ 	.word	0x000000ff
        /*00f8*/ 	.word	0x00000000
        /*00fc*/ 	.short	0x0100
        /*00fe*/ 	.byte	0x04
	.zero		1


	//   ....[1]....
        /*0100*/ 	.word	0x00000660
        /*0104*/ 	.word	0x000000ff
        /*0108*/ 	.word	0x00000028
        /*010c*/ 	.short	0x0100
        /*010e*/ 	.byte	0x04
	.zero		1


	//   ....[2]....
        /*0110*/ 	.word	0x00000670
        /*0114*/ 	.word	0x000000ff
        /*0118*/ 	.word	0x00000008
        /*011c*/ 	.short	0x0100
        /*011e*/ 	.byte	0x04
	.zero		1


	//   ....[3]....
        /*0120*/ 	.word	0x00000680
        /*0124*/ 	.word	0x000000ff
        /*0128*/ 	.word	0x00000030
        /*012c*/ 	.short	0x0100
        /*012e*/ 	.byte	0x04
	.zero		1


	//   ....[4]....
        /*0130*/ 	.word	0x00000690
        /*0134*/ 	.word	0x000000ff
        /*0138*/ 	.word	0x00000010
        /*013c*/ 	.short	0x0100
        /*013e*/ 	.byte	0x04
	.zero		1


	//   ....[5]....
        /*0140*/ 	.word	0x000006a0
        /*0144*/ 	.word	0x000000ff
        /*0148*/ 	.word	0x00000038
        /*014c*/ 	.short	0x0100
        /*014e*/ 	.byte	0x04
	.zero		1


	//   ....[6]....
        /*0150*/ 	.word	0x000006b0
        /*0154*/ 	.word	0x000000ff
        /*0158*/ 	.word	0x00000018
        /*015c*/ 	.short	0x0100
        /*015e*/ 	.byte	0x04
	.zero		1


	//   ....[7]....
        /*0160*/ 	.word	0x000006c0
        /*0164*/ 	.word	0x000000ff
        /*0168*/ 	.word	0x00000040
        /*016c*/ 	.short	0x0100
        /*016e*/ 	.byte	0x04
	.zero		1


	//   ....[8]....
        /*0170*/ 	.word	0x000006d0
        /*0174*/ 	.word	0x000000ff
        /*0178*/ 	.word	0x00000020
        /*017c*/ 	.short	0x0100
        /*017e*/ 	.byte	0x04
	.zero		1


	//   ....[9]....
        /*0180*/ 	.word	0x000006e0
        /*0184*/ 	.word	0x000000ff
        /*0188*/ 	.word	0x00000048
        /*018c*/ 	.short	0x0100
        /*018e*/ 	.byte	0x04
	.zero		1


	//   ....[10]....
        /*0190*/ 	.word	0x00000810
        /*0194*/ 	.word	0x000000ff
        /*0198*/ 	.word	0x00000050
        /*019c*/ 	.short	0x0100
        /*019e*/ 	.byte	0x04
	.zero		1


	//   ....[11]....
        /*01a0*/ 	.word	0x00000820
        /*01a4*/ 	.word	0x000000ff
        /*01a8*/ 	.word	0x00000058
        /*01ac*/ 	.short	0x0100
        /*01ae*/ 	.byte	0x04
	.zero		1


	//   ....[12]....
        /*01b0*/ 	.word	0x00000910
        /*01b4*/ 	.word	0x000000ff
        /*01b8*/ 	.word	0x00000060
        /*01bc*/ 	.short	0x0100
        /*01be*/ 	.byte	0x06
	.zero		1


	//   ....[13]....
        /*01c0*/ 	.word	0x00000920
        /*01c4*/ 	.word	0x000000ff
        /*01c8*/ 	.word	0x00000068
        /*01cc*/ 	.short	0x0100
        /*01ce*/ 	.byte	0x06
	.zero		1


	//   ....[14]....
        /*01d0*/ 	.word	0x00000a60
        /*01d4*/ 	.word	0x000000ff
        /*01d8*/ 	.word	0x00000070
        /*01dc*/ 	.short	0x0100
        /*01de*/ 	.byte	0x06
	.zero		1


	//   ....[15]....
        /*01e0*/ 	.word	0x00000a70
        /*01e4*/ 	.word	0x000000ff
        /*01e8*/ 	.word	0x00000080
        /*01ec*/ 	.short	0x0100
        /*01ee*/ 	.byte	0x06
	.zero		1


	//   ....[16]....
        /*01f0*/ 	.word	0x00000a80
        /*01f4*/ 	.word	0x000000ff
        /*01f8*/ 	.word	0x00000078
        /*01fc*/ 	.short	0x0100
        /*01fe*/ 	.byte	0x06
	.zero		1


	//   ....[17]....
        /*0200*/ 	.word	0x00000a90
        /*0204*/ 	.word	0x000000ff
        /*0208*/ 	.word	0x00000088
        /*020c*/ 	.short	0x0100
        /*020e*/ 	.byte	0x06
	.zero		1


	//   ....[18]....
        /*0210*/ 	.word	0x00000bc0
        /*0214*/ 	.word	0x000000ff
        /*0218*/ 	.word	0x00000090
        /*021c*/ 	.short	0x0100
        /*021e*/ 	.byte	0x04
	.zero		1


	//   ....[19]....
        /*0220*/ 	.word	0x00000bd0
        /*0224*/ 	.word	0x000000ff
        /*0228*/ 	.word	0x000000b0
        /*022c*/ 	.short	0x0100
        /*022e*/ 	.byte	0x04
	.zero		1


	//   ....[20]....
        /*0230*/ 	.word	0x00000be0
        /*0234*/ 	.word	0x000000ff
        /*0238*/ 	.word	0x00000098
        /*023c*/ 	.short	0x0100
        /*023e*/ 	.byte	0x04
	.zero		1


	//   ....[21]....
        /*0240*/ 	.word	0x00000bf0
        /*0244*/ 	.word	0x000000ff
        /*0248*/ 	.word	0x000000b8
        /*024c*/ 	.short	0x0100
        /*024e*/ 	.byte	0x04
	.zero		1


	//   ....[22]....
        /*0250*/ 	.word	0x00000c00
        /*0254*/ 	.word	0x000000ff
        /*0258*/ 	.word	0x000000a0
        /*025c*/ 	.short	0x0100
        /*025e*/ 	.byte	0x04
	.zero		1


	//   ....[23]....
        /*0260*/ 	.word	0x00000c10
        /*0264*/ 	.word	0x000000ff
        /*0268*/ 	.word	0x000000c0
        /*026c*/ 	.short	0x0100
        /*026e*/ 	.byte	0x04
	.zero		1


	//   ....[24]....
        /*0270*/ 	.word	0x00000c20
        /*0274*/ 	.word	0x000000ff
        /*0278*/ 	.word	0x000000a8
        /*027c*/ 	.short	0x0100
        /*027e*/ 	.byte	0x04
	.zero		1


	//   ....[25]....
        /*0280*/ 	.word	0x00000c30
        /*0284*/ 	.word	0x000000ff
        /*0288*/ 	.word	0x000000c8
        /*028c*/ 	.short	0x0100
        /*028e*/ 	.byte	0x04
	.zero		1


	//   ....[26]....
        /*0290*/ 	.word	0x00000d30
        /*0294*/ 	.word	0x000000ff
        /*0298*/ 	.word	0x000000d0
        /*029c*/ 	.short	0x0100
        /*029e*/ 	.byte	0x04
	.zero		1


	//   ....[27]....
        /*02a0*/ 	.word	0x00000d40
        /*02a4*/ 	.word	0x000000ff
        /*02a8*/ 	.word	0x000000e0
        /*02ac*/ 	.short	0x0100
        /*02ae*/ 	.byte	0x04
	.zero		1


	//   ....[28]....
        /*02b0*/ 	.word	0x00000d50
        /*02b4*/ 	.word	0x000000ff
        /*02b8*/ 	.word	0x000000d8
        /*02bc*/ 	.short	0x0100
        /*02be*/ 	.byte	0x04
	.zero		1


	//   ....[29]....
        /*02c0*/ 	.word	0x00000d60
        /*02c4*/ 	.word	0x000000ff
        /*02c8*/ 	.word	0x000000e8
        /*02cc*/ 	.short	0x0100
        /*02ce*/ 	.byte	0x04
	.zero		1


	//   ....[30]....
        /*02d0*/ 	.word	0x00000e60
        /*02d4*/ 	.word	0x000000ff
        /*02d8*/ 	.word	0x000000f0
        /*02dc*/ 	.short	0x0100
        /*02de*/ 	.byte	0x06
	.zero		1


	//   ....[31]....
        /*02e0*/ 	.word	0x00001a40
        /*02e4*/ 	.word	0x00000000
        /*02e8*/ 	.word	0x000000e0
        /*02ec*/ 	.short	0x010a
        /*02ee*/ 	.byte	0xff
	.zero		1


	//   ....[32]....
        /*02f0*/ 	.word	0x00001a70
        /*02f4*/ 	.word	0x00000000
        /*02f8*/ 	.word	0x000000d0
        /*02fc*/ 	.short	0x0101
        /*02fe*/ 	.byte	0xff
	.zero		1


	//   ....[33]....
        /*0300*/ 	.word	0x00001b10
        /*0304*/ 	.word	0x000000ff
        /*0308*/ 	.word	0x00000028
        /*030c*/ 	.short	0x010a
        /*030e*/ 	.byte	0x04
	.zero		1


	//   ....[34]....
        /*0310*/ 	.word	0x00001be0
        /*0314*/ 	.word	0x000000ff
        /*0318*/ 	.word	0x00000028
        /*031c*/ 	.short	0x010a
        /*031e*/ 	.byte	0x21
	.zero		1


	//   ....[35]....
        /*0320*/ 	.word	0x00001d90
        /*0324*/ 	.word	0x000000ff
        /*0328*/ 	.word	0x00000028
        /*032c*/ 	.short	0x010a
        /*032e*/ 	.byte	0x05
	.zero		1


	//   ....[36]....
        /*0330*/ 	.word	0x00001ea0
        /*0334*/ 	.word	0x000000ff
        /*0338*/ 	.word	0x00000068
        /*033c*/ 	.short	0x0101
        /*033e*/ 	.byte	0x0d
	.zero		1


	//   ....[37]....
        /*0340*/ 	.word	0x00001ec0
        /*0344*/ 	.word	0x000000ff
        /*0348*/ 	.word	0x00000028
        /*034c*/ 	.short	0x010a
        /*034e*/ 	.byte	0x04
	.zero		1


	//   ....[38]....
        /*0350*/ 	.word	0x00001f40
        /*0354*/ 	.word	0x000000ff
        /*0358*/ 	.word	0x00000028
        /*035c*/ 	.short	0x010a
        /*035e*/ 	.byte	0x11
	.zero		1


	//   ....[39]....
        /*0360*/ 	.word	0x000020e0
        /*0364*/ 	.word	0x000000ff
        /*0368*/ 	.word	0x00000028
        /*036c*/ 	.short	0x010a
        /*036e*/ 	.byte	0x05
	.zero		1


	//   ....[40]....
        /*0370*/ 	.word	0x00002220
        /*0374*/ 	.word	0x00000003
        /*0378*/ 	.word	0x00000070
        /*037c*/ 	.short	0x010a
        /*037e*/ 	.byte	0xff
	.zero		1


	//   ....[41]....
        /*0380*/ 	.word	0x00002370
        /*0384*/ 	.word	0x00000000
        /*0388*/ 	.word	0x00000000
        /*038c*/ 	.short	0x0101
        /*038e*/ 	.byte	0xff
	.zero		1


	//   ....[42]....
        /*0390*/ 	.word	0x00002910
        /*0394*/ 	.word	0x000000ff
        /*0398*/ 	.word	0x00000000
        /*039c*/ 	.short	0x010a
        /*039e*/ 	.byte	0x04
	.zero		1


	//   ....[43]....
        /*03a0*/ 	.word	0x000029a0
        /*03a4*/ 	.word	0x000000ff
        /*03a8*/ 	.word	0x00000000
        /*03ac*/ 	.short	0x010a
        /*03ae*/ 	.byte	0x05
	.zero		1


	//   ....[44]....
        /*03b0*/ 	.word	0x00002a30
        /*03b4*/ 	.word	0x000000ff
        /*03b8*/ 	.word	0x00000000
        /*03bc*/ 	.short	0x010a
        /*03be*/ 	.byte	0x05
	.zero		1


	//   ....[45]....
        /*03c0*/ 	.word	0x00002ac0
        /*03c4*/ 	.word	0x000000ff
        /*03c8*/ 	.word	0x00000000
        /*03cc*/ 	.short	0x010a
        /*03ce*/ 	.byte	0x05
	.zero		1


	//   ....[46]....
        /*03d0*/ 	.word	0x00002b60
        /*03d4*/ 	.word	0x00000000
        /*03d8*/ 	.word	0x00000000
        /*03dc*/ 	.short	0x010a
        /*03de*/ 	.byte	0xff
	.zero		1


	//   ....[47]....
        /*03e0*/ 	.word	0x00002ca0
        /*03e4*/ 	.word	0x00000002
        /*03e8*/ 	.word	0x000000d0
        /*03ec*/ 	.short	0x010a
        /*03ee*/ 	.byte	0xff
	.zero		1


	//   ....[48]....
        /*03f0*/ 	.word	0x00002d10
        /*03f4*/ 	.word	0x00000002
        /*03f8*/ 	.word	0x00000000
        /*03fc*/ 	.short	0x0101
        /*03fe*/ 	.byte	0xff
	.zero		1


	//   ....[49]....
        /*0400*/ 	.word	0x00002d30
        /*0404*/ 	.word	0x000000ff
        /*0408*/ 	.word	0x00000080
        /*040c*/ 	.short	0x010a
        /*040e*/ 	.byte	0x04
	.zero		1


	//   ....[50]....
        /*0410*/ 	.word	0x00002e50
        /*0414*/ 	.word	0x00000002
        /*0418*/ 	.word	0x00000070
        /*041c*/ 	.short	0x010a
        /*041e*/ 	.byte	0xff
	.zero		1


	//   ....[51]....
        /*0420*/ 	.word	0x00002f50
        /*0424*/ 	.word	0x00000002
        /*0428*/ 	.word	0x00000000
        /*042c*/ 	.short	0x0101
        /*042e*/ 	.byte	0xff
	.zero		1


	//   ....[52]....
        /*0430*/ 	.word	0x00002fe0
        /*0434*/ 	.word	0x000000ff
        /*0438*/ 	.word	0x00000080
        /*043c*/ 	.short	0x0106
        /*043e*/ 	.byte	0x04
	.zero		1


	//   ....[53]....
        /*0440*/ 	.word	0x00003000
        /*0444*/ 	.word	0x000000ff
        /*0448*/ 	.word	0x00000080
        /*044c*/ 	.short	0x010a
        /*044e*/ 	.byte	0x04
	.zero		1


	//   ....[54]....
        /*0450*/ 	.word	0x00003090
        /*0454*/ 	.word	0x000000ff
        /*0458*/ 	.word	0x00000080
        /*045c*/ 	.short	0x0106
        /*045e*/ 	.byte	0x07
	.zero		1


	//   ....[55]....
        /*0460*/ 	.word	0x000030d0
        /*0464*/ 	.word	0x00000000
        /*0468*/ 	.word	0x00000080
        /*046c*/ 	.short	0x010a
        /*046e*/ 	.byte	0xff
	.zero		1


	//   ....[56]....
        /*0470*/ 	.word	0x00003320
        /*0474*/ 	.word	0x000000ff
        /*0478*/ 	.word	0x00000008
        /*047c*/ 	.short	0x010a
        /*047e*/ 	.byte	0x05
	.zero		1


	//   ....[57]....
        /*0480*/ 	.word	0x00003340
        /*0484*/ 	.word	0x000000ff
        /*0488*/ 	.word	0x00000008
        /*048c*/ 	.short	0x010a
        /*048e*/ 	.byte	0x05
	.zero		1


	//   ....[58]....
        /*0490*/ 	.word	0x000034d0
        /*0494*/ 	.word	0x000000ff
        /*0498*/ 	.word	0x00000008
        /*049c*/ 	.short	0x010a
        /*049e*/ 	.byte	0x05
	.zero		1


	//   ....[59]....
        /*04a0*/ 	.word	0x000034f0
        /*04a4*/ 	.word	0x000000ff
        /*04a8*/ 	.word	0x00000008
        /*04ac*/ 	.short	0x010a
        /*04ae*/ 	.byte	0x05
	.zero		1


	//   ....[60]....
        /*04b0*/ 	.word	0x000035b0
        /*04b4*/ 	.word	0x000000ff
        /*04b8*/ 	.word	0x00000000
        /*04bc*/ 	.short	0x0101
        /*04be*/ 	.byte	0x04
	.zero		1


	//   ....[61]....
        /*04c0*/ 	.word	0x000038b0
        /*04c4*/ 	.word	0x00000000
        /*04c8*/ 	.word	0x00000070
        /*04cc*/ 	.short	0x010a
        /*04ce*/ 	.byte	0xff
	.zero		1


	//   ....[62]....
        /*04d0*/ 	.word	0x00003970
        /*04d4*/ 	.word	0x00000000
        /*04d8*/ 	.word	0x00000000
        /*04dc*/ 	.short	0x0101
        /*04de*/ 	.byte	0xff
	.zero		1


	//   ....[63]....
        /*04e0*/ 	.word	0x00003a30
        /*04e4*/ 	.word	0x000000ff
        /*04e8*/ 	.word	0x00000000
        /*04ec*/ 	.short	0x010a
        /*04ee*/ 	.byte	0x04
	.zero		1


	//   ....[64]....
        /*04f0*/ 	.word	0x00003a40
        /*04f4*/ 	.word	0x000000ff
        /*04f8*/ 	.word	0x000000b0
        /*04fc*/ 	.short	0x010a
        /*04fe*/ 	.byte	0x17
	.zero		1


	//   ....[65]....
        /*0500*/ 	.word	0x00003af0
        /*0504*/ 	.word	0x000000ff
        /*0508*/ 	.word	0x00000000
        /*050c*/ 	.short	0x010a
        /*050e*/ 	.byte	0x05
	.zero		1


	//   ....[66]....
        /*0510*/ 	.word	0x00003c30
        /*0514*/ 	.word	0x000000ff
        /*0518*/ 	.word	0x00000000
        /*051c*/ 	.short	0x010a
        /*051e*/ 	.byte	0x04
	.zero		1


	//   ....[67]....
        /*0520*/ 	.word	0x00003e80
        /*0524*/ 	.word	0x000000ff
        /*0528*/ 	.word	0x00000000
        /*052c*/ 	.short	0x010a
        /*052e*/ 	.byte	0x04
	.zero		1


	//   ....[68]....
        /*0530*/ 	.word	0x00003f10
        /*0534*/ 	.word	0x000000ff
        /*0538*/ 	.word	0x00000000
        /*053c*/ 	.short	0x010a
        /*053e*/ 	.byte	0x05
	.zero		1


	//   ....[69]....
        /*0540*/ 	.word	0x00003fa0
        /*0544*/ 	.word	0x000000ff
        /*0548*/ 	.word	0x00000000
        /*054c*/ 	.short	0x010a
        /*054e*/ 	.byte	0x05
	.zero		1


	//   ....[70]....
        /*0550*/ 	.word	0x00004040
        /*0554*/ 	.word	0x00000000
        /*0558*/ 	.word	0x00000000
        /*055c*/ 	.short	0x010a
        /*055e*/ 	.byte	0xff
	.zero		1


	//   ....[71]....
        /*0560*/ 	.word	0x00004080
        /*0564*/ 	.word	0x00000000
        /*0568*/ 	.word	0x00000000
        /*056c*/ 	.short	0x010a
        /*056e*/ 	.byte	0xff
	.zero		1


	//   ....[72]....
        /*0570*/ 	.word	0x000040f0
        /*0574*/ 	.word	0x000000ff
        /*0578*/ 	.word	0x00000000
        /*057c*/ 	.short	0x0101
        /*057e*/ 	.byte	0x04
	.zero		1


	//   ....[73]....
        /*0580*/ 	.word	0x00004130
        /*0584*/ 	.word	0x000000ff
        /*0588*/ 	.word	0x000000f0
        /*058c*/ 	.short	0x010a
        /*058e*/ 	.byte	0x11
	.zero		1


	//   ....[74]....
        /*0590*/ 	.word	0x00004180
        /*0594*/ 	.word	0x000000ff
        /*0598*/ 	.word	0x00000000
        /*059c*/ 	.short	0x0101
        /*059e*/ 	.byte	0x04
	.zero		1


	//   ....[75]....
        /*05a0*/ 	.word	0x00004600
        /*05a4*/ 	.word	0x00000007
        /*05a8*/ 	.word	0x00000070
        /*05ac*/ 	.short	0x010a
        /*05ae*/ 	.byte	0xff
	.zero		1


	//   ....[76]....
        /*05b0*/ 	.word	0x00004770
        /*05b4*/ 	.word	0x00000000
        /*05b8*/ 	.word	0x00000000
        /*05bc*/ 	.short	0x0101
        /*05be*/ 	.byte	0xff
	.zero		1


	//   ....[77]....
        /*05c0*/ 	.word	0x00004be0
        /*05c4*/ 	.word	0x000000ff
        /*05c8*/ 	.word	0x00000068
        /*05cc*/ 	.short	0x010a
        /*05ce*/ 	.byte	0x11
	.zero		1


	//   ....[78]....
        /*05d0*/ 	.word	0x00004d60
        /*05d4*/ 	.word	0x000000ff
        /*05d8*/ 	.word	0x00000058
        /*05dc*/ 	.short	0x010a
        /*05de*/ 	.byte	0x11
	.zero		1


	//   ....[79]....
        /*05e0*/ 	.word	0x00004f70
        /*05e4*/ 	.word	0x000000ff
        /*05e8*/ 	.word	0x00000050
        /*05ec*/ 	.short	0x010b
        /*05ee*/ 	.byte	0x11
	.zero		1


	//   ....[80]....
        /*05f0*/ 	.word	0x00004f80
        /*05f4*/ 	.word	0x000000ff
        /*05f8*/ 	.word	0x00000000
        /*05fc*/ 	.short	0x0101
        /*05fe*/ 	.byte	0x1b
	.zero		1


	//   ....[81]....
        /*0600*/ 	.word	0x00004fc0
        /*0604*/ 	.word	0x00000000
        /*0608*/ 	.word	0x00000058
        /*060c*/ 	.short	0x010a
        /*060e*/ 	.byte	0xff
	.zero		1


	//   ....[82]....
        /*0610*/ 	.word	0x000052e0
        /*0614*/ 	.word	0x00000003
        /*0618*/ 	.word	0x00000070
        /*061c*/ 	.short	0x010a
        /*061e*/ 	.byte	0xff
	.zero		1


	//   ....[83]....
        /*0620*/ 	.word	0x00005460
        /*0624*/ 	.word	0x00000000
        /*0628*/ 	.word	0x00000000
        /*062c*/ 	.short	0x0101
        /*062e*/ 	.byte	0xff
	.zero		1


	//   ....[84]....
        /*0630*/ 	.word	0x00005ef0
        /*0634*/ 	.word	0x000000ff
        /*0638*/ 	.word	0x00000050
        /*063c*/ 	.short	0x010a
        /*063e*/ 	.byte	0x2c
	.zero		1


	//   ....[85]....
        /*0640*/ 	.word	0x00005f00
        /*0644*/ 	.word	0x0000008f
        /*0648*/ 	.word	0x00000090
        /*064c*/ 	.short	0x010a
        /*064e*/ 	.byte	0xff
	.zero		1


	//   ....[86]....
        /*0650*/ 	.word	0x00006090
        /*0654*/ 	.word	0x000000ff
        /*0658*/ 	.word	0x00000050
        /*065c*/ 	.short	0x010a
        /*065e*/ 	.byte	0x2c
	.zero		1


	//   ....[87]....
        /*0660*/ 	.word	0x000061a0
        /*0664*/ 	.word	0x000000ff
        /*0668*/ 	.word	0x00000000
        /*066c*/ 	.short	0x0101
        /*066e*/ 	.byte	0x04
	.zero		1


	//   ....[88]....
        /*0670*/ 	.word	0x00006200
        /*0674*/ 	.word	0x0000008f
        /*0678*/ 	.word	0x00000090
        /*067c*/ 	.short	0x010a
        /*067e*/ 	.byte	0xff
	.zero		1


	//   ....[89]....
        /*0680*/ 	.word	0x000067f0
        /*0684*/ 	.word	0x0000008f
        /*0688*/ 	.word	0x00000000
        /*068c*/ 	.short	0x0101
        /*068e*/ 	.byte	0xff
	.zero		1


	//   ....[90]....
        /*0690*/ 	.word	0x00007650
        /*0694*/ 	.word	0x00000000
        /*0698*/ 	.word	0x000000e0
        /*069c*/ 	.short	0x010a
        /*069e*/ 	.byte	0xff
	.zero		1


	//   ....[91]....
        /*06a0*/ 	.word	0x000076b0
        /*06a4*/ 	.word	0x00000000
        /*06a8*/ 	.word	0x00000028
        /*06ac*/ 	.short	0x010a
        /*06ae*/ 	.byte	0xff
	.zero		1


	//   ....[92]....
        /*06b0*/ 	.word	0x00007710
        /*06b4*/ 	.word	0x00000000
        /*06b8*/ 	.word	0x00000028
        /*06bc*/ 	.short	0x010a
        /*06be*/ 	.byte	0xff
	.zero		1


	//   ....[93]....
        /*06c0*/ 	.word	0x00007760
        /*06c4*/ 	.word	0x00000003
        /*06c8*/ 	.word	0x00000070
        /*06cc*/ 	.short	0x010a
        /*06ce*/ 	.byte	0xff
	.zero		1


	//   ....[94]....
        /*06d0*/ 	.word	0x000077c0
        /*06d4*/ 	.word	0x00000000
        /*06d8*/ 	.word	0x00000000
        /*06dc*/ 	.short	0x010a
        /*06de*/ 	.byte	0xff
	.zero		1


	//   ....[95]....
        /*06e0*/ 	.word	0x00007820
        /*06e4*/ 	.word	0x00000000
        /*06e8*/ 	.word	0x00000000
        /*06ec*/ 	.short	0x010a
        /*06ee*/ 	.byte	0xff
	.zero		1


	//   ....[96]....
        /*06f0*/ 	.word	0x00007880
        /*06f4*/ 	.word	0x00000000
        /*06f8*/ 	.word	0x00000000
        /*06fc*/ 	.short	0x010a
        /*06fe*/ 	.byte	0xff
	.zero		1


	//   ....[97]....
        /*0700*/ 	.word	0x000078e0
        /*0704*/ 	.word	0x00000000
        /*0708*/ 	.word	0x00000000
        /*070c*/ 	.short	0x010a
        /*070e*/ 	.byte	0xff
	.zero		1


	//   ....[98]....
        /*0710*/ 	.word	0x00007930
        /*0714*/ 	.word	0x00000002
        /*0718*/ 	.word	0x000000d0
        /*071c*/ 	.short	0x010a
        /*071e*/ 	.byte	0xff
	.zero		1


	//   ....[99]....
        /*0720*/ 	.word	0x00007990
        /*0724*/ 	.word	0x00000002
        /*0728*/ 	.word	0x00000080
        /*072c*/ 	.short	0x010a
        /*072e*/ 	.byte	0xff
	.zero		1


	//   ....[100]....
        /*0730*/ 	.word	0x000079e0
        /*0734*/ 	.word	0x00000002
        /*0738*/ 	.word	0x00000070
        /*073c*/ 	.short	0x010a
        /*073e*/ 	.byte	0xff
	.zero		1


	//   ....[101]....
        /*0740*/ 	.word	0x00007a40
        /*0744*/ 	.word	0x00000000
        /*0748*/ 	.word	0x00000080
        /*074c*/ 	.short	0x010a
        /*074e*/ 	.byte	0xff
	.zero		1


	//   ....[102]....
        /*0750*/ 	.word	0x00007aa0
        /*0754*/ 	.word	0x00000005
        /*0758*/ 	.word	0x00000008
        /*075c*/ 	.short	0x010a
        /*075e*/ 	.byte	0xff
	.zero		1


	//   ....[103]....
        /*0760*/ 	.word	0x00007b90
        /*0764*/ 	.word	0x00000000
        /*0768*/ 	.word	0x00000008
        /*076c*/ 	.short	0x010a
        /*076e*/ 	.byte	0xff
	.zero		1


	//   ....[104]....
        /*0770*/ 	.word	0x00007be0
        /*0774*/ 	.word	0x00000000
        /*0778*/ 	.word	0x00000070
        /*077c*/ 	.short	0x010a
        /*077e*/ 	.byte	0xff
	.zero		1


	//   ....[105]....
        /*0780*/ 	.word	0x00007c40
        /*0784*/ 	.word	0x00000000
        /*0788*/ 	.word	0x000000b0
        /*078c*/ 	.short	0x010a
        /*078e*/ 	.byte	0xff
	.zero		1


	//   ....[106]....
        /*0790*/ 	.word	0x00007ca0
        /*0794*/ 	.word	0x00000000
        /*0798*/ 	.word	0x00000000
        /*079c*/ 	.short	0x010a
        /*079e*/ 	.byte	0xff
	.zero		1


	//   ....[107]....
        /*07a0*/ 	.word	0x00007d00
        /*07a4*/ 	.word	0x00000000
        /*07a8*/ 	.word	0x00000000
        /*07ac*/ 	.short	0x010a
        /*07ae*/ 	.byte	0xff
	.zero		1


	//   ....[108]....
        /*07b0*/ 	.word	0x00007d60
        /*07b4*/ 	.word	0x00000000
        /*07b8*/ 	.word	0x00000000
        /*07bc*/ 	.short	0x010a
        /*07be*/ 	.byte	0xff
	.zero		1


	//   ....[109]....
        /*07c0*/ 	.word	0x00007dc0
        /*07c4*/ 	.word	0x00000000
        /*07c8*/ 	.word	0x00000000
        /*07cc*/ 	.short	0x010a
        /*07ce*/ 	.byte	0xff
	.zero		1


	//   ....[110]....
        /*07d0*/ 	.word	0x00007e20
        /*07d4*/ 	.word	0x00000000
        /*07d8*/ 	.word	0x000000f0
        /*07dc*/ 	.short	0x010a
        /*07de*/ 	.byte	0xff
	.zero		1


	//   ....[111]....
        /*07e0*/ 	.word	0x00007e70
        /*07e4*/ 	.word	0x00000007
        /*07e8*/ 	.word	0x00000070
        /*07ec*/ 	.short	0x010a
        /*07ee*/ 	.byte	0xff
	.zero		1


	//   ....[112]....
        /*07f0*/ 	.word	0x00007ed0
        /*07f4*/ 	.word	0x00000000
        /*07f8*/ 	.word	0x00000068
        /*07fc*/ 	.short	0x010a
        /*07fe*/ 	.byte	0xff
	.zero		1


	//   ....[113]....
        /*0800*/ 	.word	0x00007f30
        /*0804*/ 	.word	0x00000000
        /*0808*/ 	.word	0x00000058
        /*080c*/ 	.short	0x010a
        /*080e*/ 	.byte	0xff
	.zero		1


	//   ....[114]....
        /*0810*/ 	.word	0x00007f80
        /*0814*/ 	.word	0x00000003
        /*0818*/ 	.word	0x00000070
        /*081c*/ 	.short	0x010a
        /*081e*/ 	.byte	0xff
	.zero		1


	//   ....[115]....
        /*0820*/ 	.word	0x00007fe0
        /*0824*/ 	.word	0x00000000
        /*0828*/ 	.word	0x00000050
        /*082c*/ 	.short	0x010a
        /*082e*/ 	.byte	0xff
	.zero		1


	//   ....[116]....
        /*0830*/ 	.word	0x00008030
        /*0834*/ 	.word	0x0000008f
        /*0838*/ 	.word	0x00000090
        /*083c*/ 	.short	0x010a
        /*083e*/ 	.byte	0xff
	.zero		1


	//----- nvinfo : EIATTR_NUM_MBARRIERS
	.align		4
.L_47:
        /*0840*/ 	.byte	0x03, 0x38
        /*0842*/ 	.short	0x001f


	//----- nvinfo : EIATTR_EXIT_INSTR_OFFSETS
	.align		4
        /*0844*/ 	.byte	0x04, 0x1c
        /*0846*/ 	.short	(.L_49 - .L_48)


	//   ....[0]....
.L_48:
        /*0848*/ 	.word	0x00002b90


	//   ....[1]....
        /*084c*/ 	.word	0x000030a0


	//   ....[2]....
        /*0850*/ 	.word	0x00003100


	//   ....[3]....
        /*0854*/ 	.word	0x000043b0


	//   ....[4]....
        /*0858*/ 	.word	0x00004ff0


	//   ....[5]....
        /*085c*/ 	.word	0x00005030


	//   ....[6]....
        /*0860*/ 	.word	0x00007640


	//----- nvinfo : EIATTR_MAX_THREADS
	.align		4
.L_49:
        /*0864*/ 	.byte	0x04, 0x05
        /*0866*/ 	.short	(.L_51 - .L_50)
.L_50:
        /*0868*/ 	.word	0x00000100
        /*086c*/ 	.word	0x00000001
        /*0870*/ 	.word	0x00000001


	//----- nvinfo : EIATTR_CRS_STACK_SIZE
	.align		4
.L_51:
        /*0874*/ 	.byte	0x04, 0x1e
        /*0876*/ 	.short	(.L_53 - .L_52)
.L_52:
        /*0878*/ 	.word	0x00000000


	//----- nvinfo : EIATTR_CBANK_PARAM_SIZE
	.align		4
.L_53:
        /*087c*/ 	.byte	0x03, 0x19
        /*087e*/ 	.short	0x0800


	//----- nvinfo : EIATTR_PARAM_CBANK
	.align		4
        /*0880*/ 	.byte	0x04, 0x0a
        /*0882*/ 	.short	(.L_55 - .L_54)
	.align		4
.L_54:
        /*0884*/ 	.word	index@(.nv.constant0._ZN7cutlass13device_kernelINS_4gemm6kernel13GemmUniversalIN4cute5tupleIJiiiiEEENS1_10collective13CollectiveMmaINS1_35MainloopSm100TmaUmmaWarpSpecializedILi5ELi2ELi4ENS5_IJNS4_1CILi2EEESB_NSA_ILi1EEEEEEEENS5_IJNSA_ILi256EEENSA_ILi64EEESG_EEENS_12float_e4m3_tENS5_IJlSC_lEEESI_SJ_NS4_8TiledMMAINS4_8MMA_AtomIJNS4_10MMA_TraitsINS4_25SM100_MMA_F8F6F4_2x1SM_SSEJSI_SI_fSF_SG_NS4_17integral_constantINS4_4UMMA5MajorELSQ_0EEESR_NSO_INSP_7ScaleInELSS_0EEEST_EEEEEENS4_6LayoutINS5_IJSC_SC_SC_EEENS5_IJNSA_ILi0EEESY_SY_EEEEENS5_IJNS4_10UnderscoreES11_S11_EEEEENS4_28SM100_TMA_2SM_LOAD_MULTICASTENS4_14ComposedLayoutINS4_7SwizzleILi2ELi4ELi3EEENS4_18smem_ptr_flag_bitsILi8EEENSW_INS5_IJNSA_ILi8EEESG_EEENS5_IJSG_SC_EEEEEEEvNS4_8identityENS4_18SM100_TMA_2SM_LOADES1E_vS1F_EENS_8epilogue10collective18CollectiveEpilogueINS1I_23Sm100TmaWarpSpecializedILi1ELi1ELi64ELb0ELb0EEEJNS5_IJNSA_ILi128EEESG_SG_EEENS5_IJNSW_IS1N_SC_EENSW_ISG_SC_EEEEESI_SJ_SI_SJ_NS1I_6fusion15FusionCallbacksIS1M_NS1S_17LinearCombinationISI_fSI_fLNS_15FloatRoundStyleE2EEES1O_S1R_JEEENS4_5SM1004TMEM4LOAD26SM100_TMEM_LOAD_32dp32b64xENS4_13SM90_TMA_LOADES1E_NS4_39AutoVectorizingCopyWithAssumedAlignmentILi128EEENS4_14SM90_TMA_STOREES1E_S24_S24_EEEvvEEEEvNT_6ParamsE)
        /*0888*/ 	.short	0x0380
        /*088a*/ 	.short	0x0800


	//----- nvinfo : EIATTR_SW_WAR
	.align		4
.L_55:
        /*088c*/ 	.byte	0x04, 0x36
        /*088e*/ 	.short	(.L_57 - .L_56)
.L_56:
        /*0890*/ 	.word	0x00000008
.L_57:


//--------------------- .nv.callgraph             --------------------------
	.section	.nv.callgraph,"",@"SHT_CUDA_CALLGRAPH"
	.align	4
	.sectionentsize	8
	.align		4
        /*0000*/ 	.word	0x00000000
	.align		4
        /*0004*/ 	.word	0xffffffff
	.align		4
        /*0008*/ 	.word	index@(_ZN7cutlass13device_kernelINS_4gemm6kernel13GemmUniversalIN4cute5tupleIJiiiiEEENS1_10collective13CollectiveMmaINS1_35MainloopSm100TmaUmmaWarpSpecializedILi5ELi2ELi4ENS5_IJNS4_1CILi2EEESB_NSA_ILi1EEEEEEEENS5_IJNSA_ILi256EEENSA_ILi64EEESG_EEENS_12float_e4m3_tENS5_IJlSC_lEEESI_SJ_NS4_8TiledMMAINS4_8MMA_AtomIJNS4_10MMA_TraitsINS4_25SM100_MMA_F8F6F4_2x1SM_SSEJSI_SI_fSF_SG_NS4_17integral_constantINS4_4UMMA5MajorELSQ_0EEESR_NSO_INSP_7ScaleInELSS_0EEEST_EEEEEENS4_6LayoutINS5_IJSC_SC_SC_EEENS5_IJNSA_ILi0EEESY_SY_EEEEENS5_IJNS4_10UnderscoreES11_S11_EEEEENS4_28SM100_TMA_2SM_LOAD_MULTICASTENS4_14ComposedLayoutINS4_7SwizzleILi2ELi4ELi3EEENS4_18smem_ptr_flag_bitsILi8EEENSW_INS5_IJNSA_ILi8EEESG_EEENS5_IJSG_SC_EEEEEEEvNS4_8identityENS4_18SM100_TMA_2SM_LOADES1E_vS1F_EENS_8epilogue10collective18CollectiveEpilogueINS1I_23Sm100TmaWarpSpecializedILi1ELi1ELi64ELb0ELb0EEEJNS5_IJNSA_ILi128EEESG_SG_EEENS5_IJNSW_IS1N_SC_EENSW_ISG_SC_EEEEESI_SJ_SI_SJ_NS1I_6fusion15FusionCallbacksIS1M_NS1S_17LinearCombinationISI_fSI_fLNS_15FloatRoundStyleE2EEES1O_S1R_JEEENS4_5SM1004TMEM4LOAD26SM100_TMEM_LOAD_32dp32b64xENS4_13SM90_TMA_LOADES1E_NS4_39AutoVectorizingCopyWithAssumedAlignmentILi128EEENS4_14SM90_TMA_STOREES1E_S24_S24_EEEvvEEEEvNT_6ParamsE)
	.align		4
        /*000c*/ 	.word	index@(__assertfail)
	.align		4
        /*0010*/ 	.word	0x00000000
	.align		4
        /*0014*/ 	.word	0xfffffffe
	.align		4
        /*0018*/ 	.word	0x00000000
	.align		4
        /*001c*/ 	.word	0xfffffffd
	.align		4
        /*0020*/ 	.word	0x00000000
	.align		4
        /*0024*/ 	.word	0xfffffffc


//--------------------- .nv.constant4             --------------------------
	.section	.nv.constant4,"a",@progbits
	.align	8
	.align		8
.nv.constant4:
        /*0000*/ 	.dword	__assertfail
	.align		8
        /*0008*/ 	.dword	__unnamed_1
	.align		8
        /*0010*/ 	.dword	__unnamed_2
	.align		8
        /*0018*/ 	.dword	_ZN39_INTERNAL_4d6ce347_4_k_cu_2401d04f_96524cuda3std3__45__cpo5beginE
	.align		8
        /*0020*/ 	.dword	_ZN39_INTERNAL_4d6ce347_4_k_cu_2401d04f_96524cuda3std3__45__cpo3endE
	.align		8
        /*0028*/ 	.dword	_ZN39_INTERNAL_4d6ce347_4_k_cu_2401d04f_96524cuda3std3__45__cpo6cbeginE
	.align		8
        /*0030*/ 	.dword	_ZN39_INTERNAL_4d6ce347_4_k_cu_2401d04f_96524cuda3std3__45__cpo4cendE
	.align		8
        /*0038*/ 	.dword	_ZN39_INTERNAL_4d6ce347_4_k_cu_2401d04f_96524cuda3std3__441_GLOBAL__N__4d6ce347_4_k_cu_2401d04f_96526ignoreE
	.align		8
        /*0040*/ 	.dword	_ZN39_INTERNAL_4d6ce347_4_k_cu_2401d04f_96524cuda3std3__419piecewise_constructE
	.align		8
        /*0048*/ 	.dword	_ZN39_INTERNAL_4d6ce347_4_k_cu_2401d04f_96524cuda3std3__48in_placeE
	.align		8
        /*0050*/ 	.dword	_ZN39_INTERNAL_4d6ce347_4_k_cu_2401d04f_96524cuda3std6ranges3__45__cpo4swapE
	.align		8
        /*0058*/ 	.dword	_ZN39_INTERNAL_4d6ce347_4_k_cu_2401d04f_96524cuda3std6ranges3__45__cpo9iter_moveE
	.align		8
        /*0060*/ 	.dword	_ZN39_INTERNAL_4d6ce347_4_k_cu_2401d04f_96524cute7productE
	.align		8
        /*0068*/ 	.dword	_ZN39_INTERNAL_4d6ce347_4_k_cu_2401d04f_96524cute1_E
	.align		8
        /*0070*/ 	.dword	$str$25
	.align		8
        /*0078*/ 	.dword	$str$26
	.align		8
        /*0080*/ 	.dword	$str$27
	.align		8
        /*0088*/ 	.dword	$str$28


//--------------------- .text._ZN7cutlass13device_kernelINS_4gemm6kernel13GemmUniversalIN4cute5tupleIJiiiiEEENS1_10collective13CollectiveMmaINS1_35MainloopSm100TmaUmmaWarpSpecializedILi5ELi2ELi4ENS5_IJNS4_1CILi2EEESB_NSA_ILi1EEEEEEEENS5_IJNSA_ILi256EEENSA_ILi64EEESG_EEENS_12float_e4m3_tENS5_IJlSC_lEEESI_SJ_NS4_8TiledMMAINS4_8MMA_AtomIJNS4_10MMA_TraitsINS4_25SM100_MMA_F8F6F4_2x1SM_SSEJSI_SI_fSF_SG_NS4_17integral_constantINS4_4UMMA5MajorELSQ_0EEESR_NSO_INSP_7ScaleInELSS_0EEEST_EEEEEENS4_6LayoutINS5_IJSC_SC_SC_EEENS5_IJNSA_ILi0EEESY_SY_EEEEENS5_IJNS4_10UnderscoreES11_S11_EEEEENS4_28SM100_TMA_2SM_LOAD_MULTICASTENS4_14ComposedLayoutINS4_7SwizzleILi2ELi4ELi3EEENS4_18smem_ptr_flag_bitsILi8EEENSW_INS5_IJNSA_ILi8EEESG_EEENS5_IJSG_SC_EEEEEEEvNS4_8identityENS4_18SM100_TMA_2SM_LOADES1E_vS1F_EENS_8epilogue10collective18CollectiveEpilogueINS1I_23Sm100TmaWarpSpecializedILi1ELi1ELi64ELb0ELb0EEEJNS5_IJNSA_ILi128EEESG_SG_EEENS5_IJNSW_IS1N_SC_EENSW_ISG_SC_EEEEESI_SJ_SI_SJ_NS1I_6fusion15FusionCallbacksIS1M_NS1S_17LinearCombinationISI_fSI_fLNS_15FloatRoundStyleE2EEES1O_S1R_JEEENS4_5SM1004TMEM4LOAD26SM100_TMEM_LOAD_32dp32b64xENS4_13SM90_TMA_LOADES1E_NS4_39AutoVectorizingCopyWithAssumedAlignmentILi128EEENS4_14SM90_TMA_STOREES1E_S24_S24_EEEvvEEEEvNT_6ParamsE --------------------------
	.section	.text._ZN7cutlass13device_kernelINS_4gemm6kernel13GemmUniversalIN4cute5tupleIJiiiiEEENS1_10collective13CollectiveMmaINS1_35MainloopSm100TmaUmmaWarpSpecializedILi5ELi2ELi4ENS5_IJNS4_1CILi2EEESB_NSA_ILi1EEEEEEEENS5_IJNSA_ILi256EEENSA_ILi64EEESG_EEENS_12float_e4m3_tENS5_IJlSC_lEEESI_SJ_NS4_8TiledMMAINS4_8MMA_AtomIJNS4_10MMA_TraitsINS4_25SM100_MMA_F8F6F4_2x1SM_SSEJSI_SI_fSF_SG_NS4_17integral_constantINS4_4UMMA5MajorELSQ_0EEESR_NSO_INSP_7ScaleInELSS_0EEEST_EEEEEENS4_6LayoutINS5_IJSC_SC_SC_EEENS5_IJNSA_ILi0EEESY_SY_EEEEENS5_IJNS4_10UnderscoreES11_S11_EEEEENS4_28SM100_TMA_2SM_LOAD_MULTICASTENS4_14ComposedLayoutINS4_7SwizzleILi2ELi4ELi3EEENS4_18smem_ptr_flag_bitsILi8EEENSW_INS5_IJNSA_ILi8EEESG_EEENS5_IJSG_SC_EEEEEEEvNS4_8identityENS4_18SM100_TMA_2SM_LOADES1E_vS1F_EENS_8epilogue10collective18CollectiveEpilogueINS1I_23Sm100TmaWarpSpecializedILi1ELi1ELi64ELb0ELb0EEEJNS5_IJNSA_ILi128EEESG_SG_EEENS5_IJNSW_IS1N_SC_EENSW_ISG_SC_EEEEESI_SJ_SI_SJ_NS1I_6fusion15FusionCallbacksIS1M_NS1S_17LinearCombinationISI_fSI_fLNS_15FloatRoundStyleE2EEES1O_S1R_JEEENS4_5SM1004TMEM4LOAD26SM100_TMEM_LOAD_32dp32b64xENS4_13SM90_TMA_LOADES1E_NS4_39AutoVectorizingCopyWithAssumedAlignmentILi128EEENS4_14SM90_TMA_STOREES1E_S24_S24_EEEvvEEEEvNT_6ParamsE,"ax",@progbits
	.align	128
.text._ZN7cutlass13device_kernelINS_4gemm6kernel13GemmUniversalIN4cute5tupleIJiiiiEEENS1_10collective13CollectiveMmaINS1_35MainloopSm100TmaUmmaWarpSpecializedILi5ELi2ELi4ENS5_IJNS4_1CILi2EEESB_NSA_ILi1EEEEEEEENS5_IJNSA_ILi256EEENSA_ILi64EEESG_EEENS_12float_e4m3_tENS5_IJlSC_lEEESI_SJ_NS4_8TiledMMAINS4_8MMA_AtomIJNS4_10MMA_TraitsINS4_25SM100_MMA_F8F6F4_2x1SM_SSEJSI_SI_fSF_SG_NS4_17integral_constantINS4_4UMMA5MajorELSQ_0EEESR_NSO_INSP_7ScaleInELSS_0EEEST_EEEEEENS4_6LayoutINS5_IJSC_SC_SC_EEENS5_IJNSA_ILi0EEESY_SY_EEEEENS5_IJNS4_10UnderscoreES11_S11_EEEEENS4_28SM100_TMA_2SM_LOAD_MULTICASTENS4_14ComposedLayoutINS4_7SwizzleILi2ELi4ELi3EEENS4_18smem_ptr_flag_bitsILi8EEENSW_INS5_IJNSA_ILi8EEESG_EEENS5_IJSG_SC_EEEEEEEvNS4_8identityENS4_18SM100_TMA_2SM_LOADES1E_vS1F_EENS_8epilogue10collective18CollectiveEpilogueINS1I_23Sm100TmaWarpSpecializedILi1ELi1ELi64ELb0ELb0EEEJNS5_IJNSA_ILi128EEESG_SG_EEENS5_IJNSW_IS1N_SC_EENSW_ISG_SC_EEEEESI_SJ_SI_SJ_NS1I_6fusion15FusionCallbacksIS1M_NS1S_17LinearCombinationISI_fSI_fLNS_15FloatRoundStyleE2EEES1O_S1R_JEEENS4_5SM1004TMEM4LOAD26SM100_TMEM_LOAD_32dp32b64xENS4_13SM90_TMA_LOADES1E_NS4_39AutoVectorizingCopyWithAssumedAlignmentILi128EEENS4_14SM90_TMA_STOREES1E_S24_S24_EEEvvEEEEvNT_6ParamsE:
        .type           _ZN7cutlass13device_kernelINS_4gemm6kernel13GemmUniversalIN4cute5tupleIJiiiiEEENS1_10collective13CollectiveMmaINS1_35MainloopSm100TmaUmmaWarpSpecializedILi5ELi2ELi4ENS5_IJNS4_1CILi2EEESB_NSA_ILi1EEEEEEEENS5_IJNSA_ILi256EEENSA_ILi64EEESG_EEENS_12float_e4m3_tENS5_IJlSC_lEEESI_SJ_NS4_8TiledMMAINS4_8MMA_AtomIJNS4_10MMA_TraitsINS4_25SM100_MMA_F8F6F4_2x1SM_SSEJSI_SI_fSF_SG_NS4_17integral_constantINS4_4UMMA5MajorELSQ_0EEESR_NSO_INSP_7ScaleInELSS_0EEEST_EEEEEENS4_6LayoutINS5_IJSC_SC_SC_EEENS5_IJNSA_ILi0EEESY_SY_EEEEENS5_IJNS4_10UnderscoreES11_S11_EEEEENS4_28SM100_TMA_2SM_LOAD_MULTICASTENS4_14ComposedLayoutINS4_7SwizzleILi2ELi4ELi3EEENS4_18smem_ptr_flag_bitsILi8EEENSW_INS5_IJNSA_ILi8EEESG_EEENS5_IJSG_SC_EEEEEEEvNS4_8identityENS4_18SM100_TMA_2SM_LOADES1E_vS1F_EENS_8epilogue10collective18CollectiveEpilogueINS1I_23Sm100TmaWarpSpecializedILi1ELi1ELi64ELb0ELb0EEEJNS5_IJNSA_ILi128EEESG_SG_EEENS5_IJNSW_IS1N_SC_EENSW_ISG_SC_EEEEESI_SJ_SI_SJ_NS1I_6fusion15FusionCallbacksIS1M_NS1S_17LinearCombinationISI_fSI_fLNS_15FloatRoundStyleE2EEES1O_S1R_JEEENS4_5SM1004TMEM4LOAD26SM100_TMEM_LOAD_32dp32b64xENS4_13SM90_TMA_LOADES1E_NS4_39AutoVectorizingCopyWithAssumedAlignmentILi128EEENS4_14SM90_TMA_STOREES1E_S24_S24_EEEvvEEEEvNT_6ParamsE,@function
        .size           _ZN7cutlass13device_kernelINS_4gemm6kernel13GemmUniversalIN4cute5tupleIJiiiiEEENS1_10collective13CollectiveMmaINS1_35MainloopSm100TmaUmmaWarpSpecializedILi5ELi2ELi4ENS5_IJNS4_1CILi2EEESB_NSA_ILi1EEEEEEEENS5_IJNSA_ILi256EEENSA_ILi64EEESG_EEENS_12float_e4m3_tENS5_IJlSC_lEEESI_SJ_NS4_8TiledMMAINS4_8MMA_AtomIJNS4_10MMA_TraitsINS4_25SM100_MMA_F8F6F4_2x1SM_SSEJSI_SI_fSF_SG_NS4_17integral_constantINS4_4UMMA5MajorELSQ_0EEESR_NSO_INSP_7ScaleInELSS_0EEEST_EEEEEENS4_6LayoutINS5_IJSC_SC_SC_EEENS5_IJNSA_ILi0EEESY_SY_EEEEENS5_IJNS4_10UnderscoreES11_S11_EEEEENS4_28SM100_TMA_2SM_LOAD_MULTICASTENS4_14ComposedLayoutINS4_7SwizzleILi2ELi4ELi3EEENS4_18smem_ptr_flag_bitsILi8EEENSW_INS5_IJNSA_ILi8EEESG_EEENS5_IJSG_SC_EEEEEEEvNS4_8identityENS4_18SM100_TMA_2SM_LOADES1E_vS1F_EENS_8epilogue10collective18CollectiveEpilogueINS1I_23Sm100TmaWarpSpecializedILi1ELi1ELi64ELb0ELb0EEEJNS5_IJNSA_ILi128EEESG_SG_EEENS5_IJNSW_IS1N_SC_EENSW_ISG_SC_EEEEESI_SJ_SI_SJ_NS1I_6fusion15FusionCallbacksIS1M_NS1S_17LinearCombinationISI_fSI_fLNS_15FloatRoundStyleE2EEES1O_S1R_JEEENS4_5SM1004TMEM4LOAD26SM100_TMEM_LOAD_32dp32b64xENS4_13SM90_TMA_LOADES1E_NS4_39AutoVectorizingCopyWithAssumedAlignmentILi128EEENS4_14SM90_TMA_STOREES1E_S24_S24_EEEvvEEEEvNT_6ParamsE,(.L_x_152 - _ZN7cutlass13device_kernelINS_4gemm6kernel13GemmUniversalIN4cute5tupleIJiiiiEEENS1_10collective13CollectiveMmaINS1_35MainloopSm100TmaUmmaWarpSpecializedILi5ELi2ELi4ENS5_IJNS4_1CILi2EEESB_NSA_ILi1EEEEEEEENS5_IJNSA_ILi256EEENSA_ILi64EEESG_EEENS_12float_e4m3_tENS5_IJlSC_lEEESI_SJ_NS4_8TiledMMAINS4_8MMA_AtomIJNS4_10MMA_TraitsINS4_25SM100_MMA_F8F6F4_2x1SM_SSEJSI_SI_fSF_SG_NS4_17integral_constantINS4_4UMMA5MajorELSQ_0EEESR_NSO_INSP_7ScaleInELSS_0EEEST_EEEEEENS4_6LayoutINS5_IJSC_SC_SC_EEENS5_IJNSA_ILi0EEESY_SY_EEEEENS5_IJNS4_10UnderscoreES11_S11_EEEEENS4_28SM100_TMA_2SM_LOAD_MULTICASTENS4_14ComposedLayoutINS4_7SwizzleILi2ELi4ELi3EEENS4_18smem_ptr_flag_bitsILi8EEENSW_INS5_IJNSA_ILi8EEESG_EEENS5_IJSG_SC_EEEEEEEvNS4_8identityENS4_18SM100_TMA_2SM_LOADES1E_vS1F_EENS_8epilogue10collective18CollectiveEpilogueINS1I_23Sm100TmaWarpSpecializedILi1ELi1ELi64ELb0ELb0EEEJNS5_IJNSA_ILi128EEESG_SG_EEENS5_IJNSW_IS1N_SC_EENSW_ISG_SC_EEEEESI_SJ_SI_SJ_NS1I_6fusion15FusionCallbacksIS1M_NS1S_17LinearCombinationISI_fSI_fLNS_15FloatRoundStyleE2EEES1O_S1R_JEEENS4_5SM1004TMEM4LOAD26SM100_TMEM_LOAD_32dp32b64xENS4_13SM90_TMA_LOADES1E_NS4_39AutoVectorizingCopyWithAssumedAlignmentILi128EEENS4_14SM90_TMA_STOREES1E_S24_S24_EEEvvEEEEvNT_6ParamsE)
        .other          _ZN7cutlass13device_kernelINS_4gemm6kernel13GemmUniversalIN4cute5tupleIJiiiiEEENS1_10collective13CollectiveMmaINS1_35MainloopSm100TmaUmmaWarpSpecializedILi5ELi2ELi4ENS5_IJNS4_1CILi2EEESB_NSA_ILi1EEEEEEEENS5_IJNSA_ILi256EEENSA_ILi64EEESG_EEENS_12float_e4m3_tENS5_IJlSC_lEEESI_SJ_NS4_8TiledMMAINS4_8MMA_AtomIJNS4_10MMA_TraitsINS4_25SM100_MMA_F8F6F4_2x1SM_SSEJSI_SI_fSF_SG_NS4_17integral_constantINS4_4UMMA5MajorELSQ_0EEESR_NSO_INSP_7ScaleInELSS_0EEEST_EEEEEENS4_6LayoutINS5_IJSC_SC_SC_EEENS5_IJNSA_ILi0EEESY_SY_EEEEENS5_IJNS4_10UnderscoreES11_S11_EEEEENS4_28SM100_TMA_2SM_LOAD_MULTICASTENS4_14ComposedLayoutINS4_7SwizzleILi2ELi4ELi3EEENS4_18smem_ptr_flag_bitsILi8EEENSW_INS5_IJNSA_ILi8EEESG_EEENS5_IJSG_SC_EEEEEEEvNS4_8identityENS4_18SM100_TMA_2SM_LOADES1E_vS1F_EENS_8epilogue10collective18CollectiveEpilogueINS1I_23Sm100TmaWarpSpecializedILi1ELi1ELi64ELb0ELb0EEEJNS5_IJNSA_ILi128EEESG_SG_EEENS5_IJNSW_IS1N_SC_EENSW_ISG_SC_EEEEESI_SJ_SI_SJ_NS1I_6fusion15FusionCallbacksIS1M_NS1S_17LinearCombinationISI_fSI_fLNS_15FloatRoundStyleE2EEES1O_S1R_JEEENS4_5SM1004TMEM4LOAD26SM100_TMEM_LOAD_32dp32b64xENS4_13SM90_TMA_LOADES1E_NS4_39AutoVectorizingCopyWithAssumedAlignmentILi128EEENS4_14SM90_TMA_STOREES1E_S24_S24_EEEvvEEEEvNT_6ParamsE,@"STO_CUDA_ENTRY STV_DEFAULT"
_ZN7cutlass13device_kernelINS_4gemm6kernel13GemmUniversalIN4cute5tupleIJiiiiEEENS1_10collective13CollectiveMmaINS1_35MainloopSm100TmaUmmaWarpSpecializedILi5ELi2ELi4ENS5_IJNS4_1CILi2EEESB_NSA_ILi1EEEEEEEENS5_IJNSA_ILi256EEENSA_ILi64EEESG_EEENS_12float_e4m3_tENS5_IJlSC_lEEESI_SJ_NS4_8TiledMMAINS4_8MMA_AtomIJNS4_10MMA_TraitsINS4_25SM100_MMA_F8F6F4_2x1SM_SSEJSI_SI_fSF_SG_NS4_17integral_constantINS4_4UMMA5MajorELSQ_0EEESR_NSO_INSP_7ScaleInELSS_0EEEST_EEEEEENS4_6LayoutINS5_IJSC_SC_SC_EEENS5_IJNSA_ILi0EEESY_SY_EEEEENS5_IJNS4_10UnderscoreES11_S11_EEEEENS4_28SM100_TMA_2SM_LOAD_MULTICASTENS4_14ComposedLayoutINS4_7SwizzleILi2ELi4ELi3EEENS4_18smem_ptr_flag_bitsILi8EEENSW_INS5_IJNSA_ILi8EEESG_EEENS5_IJSG_SC_EEEEEEEvNS4_8identityENS4_18SM100_TMA_2SM_LOADES1E_vS1F_EENS_8epilogue10collective18CollectiveEpilogueINS1I_23Sm100TmaWarpSpecializedILi1ELi1ELi64ELb0ELb0EEEJNS5_IJNSA_ILi128EEESG_SG_EEENS5_IJNSW_IS1N_SC_EENSW_ISG_SC_EEEEESI_SJ_SI_SJ_NS1I_6fusion15FusionCallbacksIS1M_NS1S_17LinearCombinationISI_fSI_fLNS_15FloatRoundStyleE2EEES1O_S1R_JEEENS4_5SM1004TMEM4LOAD26SM100_TMEM_LOAD_32dp32b64xENS4_13SM90_TMA_LOADES1E_NS4_39AutoVectorizingCopyWithAssumedAlignmentILi128EEENS4_14SM90_TMA_STOREES1E_S24_S24_EEEvvEEEEvNT_6ParamsE:
[----:B------:R-:W1:Y:S01]  /*0000*/  LDC R1, c[0x0][0x37c] ;  /* 0x0000df00ff017b82 */ /* 0x000e620000000800 */
[----:B------:R-:W2:Y:S01]  /*0010*/  S2R R131, SR_TID.X ;  /* 0x0000000000837919 */ /* 0x000ea20000002100 */
[----:B------:R-:W3:Y:S06]  /*0020*/  LDCU.64 UR8, c[0x0][0x890] ;  /* 0x00011200ff0877ac */ /* 0x000eec0008000a00 */
[----:B------:R-:W4:Y:S01]  /*0030*/  S2UR UR4, SR_CgaCtaId ;  /* 0x00000000000479c3 */ /* 0x000f220000008800 */
[----:B------:R-:W-:Y:S02]  /*0040*/  PRMT R141, RZ, 0x7610, R141 ;  /* 0x00007610ff8d7816 */ /* 0x000fe4000000008d */
[----:B------:R-:W-:Y:S01]  /*0050*/  ELECT P1, URZ, PT ;  /* 0x0000000000ff782f */ /* 0x000fe20003820000 */
[----:B---3--:R-:W-:-:S04]  /*0060*/  UISETP.NE.U32.AND UP0, UPT, UR8, URZ, UPT ;  /* 0x000000ff0800728c */ /* 0x008fc8000bf05070 */
[----:B------:R-:W-:Y:S02]  /*0070*/  UISETP.NE.AND.EX UP0, UPT, UR9, URZ, UPT, UP0 ;  /* 0x000000ff0900728c */ /* 0x000fe4000bf05300 */
[----:B----4-:R-:W-:Y:S02]  /*0080*/  ULOP3.LUT UR33, UR4, 0x1, URZ, 0xc0, !UPT ;  /* 0x0000000104217892 */ /* 0x010fe4000f8ec0ff */
[----:B------:R-:W-:Y:S01]  /*0090*/  ULOP3.LUT UR35, UR4, 0x1, URZ, 0x3c, !UPT ;  /* 0x0000000104237892 */ /* 0x000fe2000f8e3cff */
[----:B--2---:R-:W-:-:S05]  /*00a0*/  SHF.R.U32.HI R142, RZ, 0x5, R131 ;  /* 0x00000005ff8e7819 */ /* 0x004fca0000011683 */
[----:B------:R-:W2:Y:S02]  /*00b0*/  SHFL.IDX PT, R0, R142, RZ, 0x1f ;  /* 0x00001fff8e007589 */ /* 0x000ea400000e0000 */
[----:B--2---:R-:W-:Y:S01]  /*00c0*/  R2UR UR13, R0 ;  /* 0x00000000000d72ca */ /* 0x004fe200000e0000 */
[----:B-1----:R-:W-:-:S14]  /*00d0*/  BRA.U UP0, `(.L_x_0) ;  /* 0x0000000100307547 */ /* 0x002fdc000b800000 */
[----:B------:R-:W1:Y:S02]  /*00e0*/  LDCU.64 UR4, c[0x0][0x888] ;  /* 0x00011100ff0477ac */ /* 0x000e640008000a00 */
[----:B-1----:R-:W-:-:S04]  /*00f0*/  UISETP.NE.U32.AND UP0, UPT, UR4, URZ, UPT ;  /* 0x000000ff0400728c */ /* 0x002fc8000bf05070 */
[----:B------:R-:W-:-:S09]  /*0100*/  UISETP.NE.AND.EX UP0, UPT, UR5, URZ, UPT, UP0 ;  /* 0x000000ff0500728c */ /* 0x000fd2000bf05300 */
[----:B------:R-:W-:Y:S05]  /*0110*/  BRA.U !UP0, `(.L_x_1) ;  /* 0x0000000108147547 */ /* 0x000fea000b800000 */
[----:B------:R-:W1:Y:S01]  /*0120*/  LDC.64 R2, c[0x0][0x888] ;  /* 0x00022200ff027b82 */ /* 0x000e620000000a00 */
[----:B------:R-:W1:Y:S02]  /*0130*/  LDCU.64 UR4, c[0x0][0x358] ;  /* 0x00006b00ff0477ac */ /* 0x000e640008000a00 */
[----:B-1----:R1:W5:Y:S01]  /*0140*/  LDG.E R71, desc[UR4][R2.64] ;  /* 0x0000000402477981 */ /* 0x002362000c1e1900 */
[----:B------:R-:W-:Y:S01]  /*0150*/  HFMA2 R141, -RZ, RZ, 0, 5.9604644775390625e-08 ;  /* 0x00000001ff8d7431 */ /* 0x000fe200000001ff */
[----:B------:R-:W-:Y:S05]  /*0160*/  BRA `(.L_x_0) ;  /* 0x00000000000c7947 */ /* 0x000fea0003800000 */
.L_x_1:
[----:B------:R-:W1:Y:S01]  /*0170*/  LDCU UR4, c[0x0][0x880] ;  /* 0x00011000ff0477ac */ /* 0x000e620008000800 */
[----:B------:R-:W-:Y:S01]  /*0180*/  HFMA2 R141, -RZ, RZ, 0, 5.9604644775390625e-08 ;  /* 0x00000001ff8d7431 */ /* 0x000fe200000001ff */
[----:B-1----:R-:W-:-:S07]  /*0190*/  MOV R71, UR4 ;  /* 0x0000000400477c02 */ /* 0x002fce0008000f00 */
.L_x_0:
[----:B------:R-:W2:Y:S02]  /*01a0*/  LDCU.64 UR4, c[0x0][0x8b0] ;  /* 0x00011600ff0477ac */ /* 0x000ea40008000a00 */
[----:B--2---:R-:W-:-:S04]  /*01b0*/  UISETP.NE.U32.AND UP0, UPT, UR4, URZ, UPT ;  /* 0x000000ff0400728c */ /* 0x004fc8000bf05070 */
[----:B------:R-:W-:-:S09]  /*01c0*/  UISETP.NE.AND.EX UP0, UPT, UR5, URZ, UPT, UP0 ;  /* 0x000000ff0500728c */ /* 0x000fd2000bf05300 */
[----:B------:R-:W-:Y:S05]  /*01d0*/  BRA.U UP0, `(.L_x_2) ;  /* 0x0000000100287547 */ /* 0x000fea000b800000 */
[----:B------:R-:W2:Y:S02]  /*01e0*/  LDCU.64 UR4, c[0x0][0x8a8] ;  /* 0x00011500ff0477ac */ /* 0x000ea40008000a00 */
[----:B--2---:R-:W-:-:S04]  /*01f0*/  UISETP.NE.U32.AND UP0, UPT, UR4, URZ, UPT ;  /* 0x000000ff0400728c */ /* 0x004fc8000bf05070 */
[----:B------:R-:W-:-:S09]  /*0200*/  UISETP.NE.AND.EX UP0, UPT, UR5, URZ, UPT, UP0 ;  /* 0x000000ff0500728c */ /* 0x000fd2000bf05300 */
[----:B------:R-:W-:Y:S05]  /*0210*/  BRA.U !UP0, `(.L_x_3) ;  /* 0x0000000108107547 */ /* 0x000fea000b800000 */
[----:B-1----:R-:W1:Y:S01]  /*0220*/  LDC.64 R2, c[0x0][0x8a8] ;  /* 0x00022a00ff027b82 */ /* 0x002e620000000a00 */
[----:B------:R-:W1:Y:S02]  /*0230*/  LDCU.64 UR4, c[0x0][0x358] ;  /* 0x00006b00ff0477ac */ /* 0x000e640008000a00 */
[----:B-1----:R2:W5:Y:S01]  /*0240*/  LDG.E R70, desc[UR4][R2.64] ;  /* 0x0000000402467981 */ /* 0x002562000c1e1900 */
[----:B------:R-:W-:Y:S05]  /*0250*/  BRA `(.L_x_2) ;  /* 0x0000000000087947 */ /* 0x000fea0003800000 */
.L_x_3:
[----:B------:R-:W2:Y:S02]  /*0260*/  LDCU UR4, c[0x0][0x8a0] ;  /* 0x00011400ff0477ac */ /* 0x000ea40008000800 */
[----:B--2---:R-:W-:Y:S02]  /*0270*/  MOV R70, UR4 ;  /* 0x0000000400467c02 */ /* 0x004fe40008000f00 */
.L_x_2:
[----:B------:R-:W-:Y:S01]  /*0280*/  IMAD.U32 R0, RZ, RZ, UR13 ;  /* 0x0000000dff007e24 */ /* 0x000fe2000f8e00ff */
[----:B------:R-:W-:Y:S04]  /*0290*/  BSSY.RECONVERGENT B0, `(.L_x_4) ;  /* 0x000000c000007945 */ /* 0x000fe80003800200 */
[C---:B------:R-:W-:Y:S02]  /*02a0*/  ISETP.NE.OR P2, PT, R0.reuse, 0x1, !P1 ;  /* 0x000000010000780c */ /* 0x040fe40004f45670 */
[----:B------:R-:W-:-:S11]  /*02b0*/  ISETP.NE.OR P0, PT, R0, 0x3, !P1 ;  /* 0x000000030000780c */ /* 0x000fd60004f05670 */
[----:B------:R-:W-:Y:S05]  /*02c0*/  @P2 BRA `(.L_x_5) ;  /* 0x0000000000202947 */ /* 0x000fea0003800000 */
[----:B------:R-:W3:Y:S02]  /*02d0*/  LDCU.64 UR4, c[0x0][0x348] ;  /* 0x00006900ff0477ac */ /* 0x000ee40008000a00 */
[----:B---3--:R-:W-:Y:S02]  /*02e0*/  UIADD3 UR6, UP1, UPT, UR4, 0x80, URZ ;  /* 0x0000008004067890 */ /* 0x008fe4000ff3e0ff */
[----:B------:R-:W-:Y:S02]  /*02f0*/  UIADD3 UR4, UP0, UPT, UR4, 0x180, URZ ;  /* 0x0000018004047890 */ /* 0x000fe4000ff1e0ff */
[----:B------:R-:W-:Y:S02]  /*0300*/  UIADD3.X UR7, UPT, UPT, URZ, UR5, URZ, UP1, !UPT ;  /* 0x00000005ff077290 */ /* 0x000fe40008ffe4ff */
[----:B------:R-:W-:-:S07]  /*0310*/  UIADD3.X UR5, UPT, UPT, URZ, UR5, URZ, UP0, !UPT ;  /* 0x00000005ff057290 */ /* 0x000fce00087fe4ff */
[----:B------:R3:W-:Y:S02]  /*0320*/  UTMACCTL.PF [UR6] ;  /* 0x00000000060079b9 */ /* 0x0007e40008040000 */
[----:B------:R3:W-:Y:S02]  /*0330*/  UTMACCTL.PF [UR4] ;  /* 0x00000000040079b9 */ /* 0x0007e40008040000 */
[----:B---3--:R-:W-:Y:S01]  /*0340*/  NOP ;  /* 0x0000000000007918 */ /* 0x008fe20000000000 */
.L_x_5:
[----:B------:R-:W-:Y:S05]  /*0350*/  BSYNC.RECONVERGENT B0 ;  /* 0x0000000000007941 */ /* 0x000fea0003800200 */
.L_x_4:
[----:B------:R-:W-:Y:S04]  /*0360*/  BSSY.RECONVERGENT B0, `(.L_x_6) ;  /* 0x000000a000007945 */ /* 0x000fe80003800200 */
        /* <DEDUP_REMOVED lines=9> */
.L_x_7:
[----:B------:R-:W-:Y:S05]  /*0400*/  BSYNC.RECONVERGENT B0 ;  /* 0x0000000000007941 */ /* 0x000fea0003800200 */
.L_x_6:
[----:B------:R-:W3:Y:S01]  /*0410*/  LDCU.64 UR4, c[0x0][0x888] ;  /* 0x00011100ff0477ac */ /* 0x000ee20008000a00 */
[----:B------:R-:W-:Y:S02]  /*0420*/  UISETP.EQ.U32.AND UP1, UPT, UR8, URZ, UPT ;  /* 0x000000ff0800728c */ /* 0x000fe4000bf22070 */
[----:B------:R-:W-:Y:S02]  /*0430*/  UPLOP3.LUT UP3, UPT, UPT, UPT, UPT, 0x80, 0x8 ;  /* 0x000000000008789c */ /* 0x000fe40003f6f070 */
[----:B---3--:R-:W-:-:S04]  /*0440*/  UISETP.NE.U32.AND UP0, UPT, UR4, URZ, UPT ;  /* 0x000000ff0400728c */ /* 0x008fc8000bf05070 */
[----:B------:R-:W-:-:S04]  /*0450*/  UISETP.NE.AND.EX UP0, UPT, UR5, URZ, UPT, UP0 ;  /* 0x000000ff0500728c */ /* 0x000fc8000bf05300 */
[----:B------:R-:W-:-:S04]  /*0460*/  UISETP.EQ.OR.EX UP2, UPT, UR9, URZ, !UP0, UP1 ;  /* 0x000000ff0900728c */ /* 0x000fc8000c742710 */
[----:B------:R-:W-:-:S05]  /*0470*/  UP2UR UR60, UPR, URZ, 0x4 ;  /* 0x00000004ff3c7883 */ /* 0x000fca0008000000 */
[----:B------:R-:W-:Y:S07]  /*0480*/  BRA.U !UP2, `(.L_x_8) ;  /* 0x000000010a207547 */ /* 0x000fee000b800000 */
[----:B------:R-:W-:Y:S01]  /*0490*/  UISETP.NE.U32.AND UP1, UPT, UR8, URZ, UPT ;  /* 0x000000ff0800728c */ /* 0x000fe2000bf25070 */
[----:B-----5:R-:W-:Y:S01]  /*04a0*/  FSETP.NEU.AND P0, PT, R71, RZ, PT ;  /* 0x000000ff4700720b */ /* 0x020fe20003f0d000 */
[----:B------:R-:W-:Y:S02]  /*04b0*/  USEL UR4, URZ, 0xffffffff, UP0 ;  /* 0xffffffffff047887 */ /* 0x000fe40008000000 */
[----:B------:R-:W-:-:S10]  /*04c0*/  UISETP.NE.AND.EX UP1, UPT, UR9, URZ, UPT, UP1 ;  /* 0x000000ff0900728c */ /* 0x000fd4000bf25310 */
[----:B------:R-:W-:Y:S01]  /*04d0*/  VOTEU.ANY UP0, P0 ;  /* 0x0000000000ff7886 */ /* 0x000fe20000000100 */
[----:B------:R-:W-:-:S04]  /*04e0*/  @!UP1 USEL UR4, URZ, 0xffffffff, UP0 ;  /* 0xffffffffff049887 */ /* 0x000fc80008000000 */
[----:B------:R-:W-:-:S04]  /*04f0*/  ULOP3.LUT UR4, UR4, 0x1, URZ, 0xc0, !UPT ;  /* 0x0000000104047892 */ /* 0x000fc8000f8ec0ff */
[----:B------:R-:W-:-:S11]  /*0500*/  UISETP.NE.U32.AND UP3, UPT, UR4, 0x1, UPT ;  /* 0x000000010400788c */ /* 0x000fd6000bf65070 */
.L_x_8:
[----:B------:R-:W3:Y:S01]  /*0510*/  SHFL.IDX PT, R0, R142, RZ, 0x1f ;  /* 0x00001fff8e007589 */ /* 0x000ee200000e0000 */
[----:B------:R-:W-:-:S04]  /*0520*/  UISETP.NE.AND UP0, UPT, UR13, 0x2, UPT ;  /* 0x000000020d00788c */ /* 0x000fc8000bf05270 */
[----:B------:R-:W-:Y:S02]  /*0530*/  UISETP.EQ.AND UP1, UPT, UR33, URZ, !UP0 ;  /* 0x000000ff2100728c */ /* 0x000fe4000c722270 */
[----:B------:R-:W-:-:S04]  /*0540*/  USEL UR34, URZ, 0x1, UP0 ;  /* 0x00000001ff227887 */ /* 0x000fc80008000000 */
[----:B------:R-:W-:Y:S02]  /*0550*/  PLOP3.LUT P3, PT, P1, PT, UP1, 0x80, 0x8 ;  /* 0x000000000008781c */ /* 0x000fe40000f6f018 */
[----:B---3--:R-:W-:-:S13]  /*0560*/  ISETP.NE.AND P0, PT, R0, RZ, PT ;  /* 0x000000ff0000720c */ /* 0x008fda0003f05270 */
[----:B------:R-:W-:Y:S05]  /*0570*/  @P0 BRA `(.L_x_9) ;  /* 0x0000000000600947 */ /* 0x000fea0003800000 */
[----:B------:R-:W3:Y:S01]  /*0580*/  S2UR UR5, SR_CgaCtaId ;  /* 0x00000000000579c3 */ /* 0x000ee20000008800 */
[----:B------:R-:W-:Y:S01]  /*0590*/  UMOV UR4, 0x400 ;  /* 0x0000040000047882 */ /* 0x000fe20000000000 */
[----:B------:R-:W-:Y:S01]  /*05a0*/  UMOV UR8, 0x1 ;  /* 0x0000000100087882 */ /* 0x000fe20000000000 */
[----:B------:R-:W-:Y:S01]  /*05b0*/  UMOV UR6, 0x2 ;  /* 0x0000000200067882 */ /* 0x000fe20000000000 */
[----:B------:R-:W-:-:S04]  /*05c0*/  UIADD3 UR8, UPT, UPT, -UR8, 0x100000, URZ ;  /* 0x0010000008087890 */ /* 0x000fc8000fffe1ff */
[----:B------:R-:W-:Y:S02]  /*05d0*/  USHF.L.U32 UR9, UR8, 0xb, URZ ;  /* 0x0000000b08097899 */ /* 0x000fe400080006ff */
[----:B------:R-:W-:Y:S02]  /*05e0*/  USHF.L.U32 UR8, UR8, 0x1, URZ ;  /* 0x0000000108087899 */ /* 0x000fe400080006ff */
[----:B------:R-:W-:-:S04]  /*05f0*/  UIADD3 UR6, UPT, UPT, -UR6, 0x100000, URZ ;  /* 0x0010000006067890 */ /* 0x000fc8000fffe1ff */
[----:B------:R-:W-:Y:S02]  /*0600*/  USHF.L.U32 UR7, UR6, 0xb, URZ ;  /* 0x0000000b06077899 */ /* 0x000fe400080006ff */
[----:B------:R-:W-:Y:S01]  /*0610*/  USHF.L.U32 UR6, UR6, 0x1, URZ ;  /* 0x0000000106067899 */ /* 0x000fe200080006ff */
[----:B------:R-:W-:Y:S01]  /*0620*/  ELECT P0, URZ, PT ;  /* 0x0000000000ff782f */ /* 0x000fe20003800000 */
[----:B---3--:R-:W-:Y:S01]  /*0630*/  ULEA UR4, UR5, UR4, 0x18 ;  /* 0x0000000405047291 */ /* 0x008fe2000f8ec0ff */
[----:B------:R-:W3:Y:S11]  /*0640*/  FENCE.VIEW.ASYNC.S ;  /* 0x00000000000073c6 */ /* 0x000ef60000000000 */
[----:B---3--:R3:W4:Y:S01]  /*0650*/  SYNCS.EXCH.64 URZ, [UR4], UR8 ;  /* 0x0000000804ff75b2 */ /* 0x0087220008000100 */
[----:B------:R3:W1:Y:S01]  /*0660*/  SYNCS.EXCH.64 URZ, [UR4+0x28], UR6 ;  /* 0x0000280604ff75b2 */ /* 0x0006620008000100 */
        /* <DEDUP_REMOVED lines=8> */
[----:B------:R-:W-:Y:S01]  /*06f0*/  NOP ;  /* 0x0000000000007918 */ /* 0x000fe20000000000 */
.L_x_9:
[----:B------:R-:W2:Y:S01]  /*0700*/  SHFL.IDX PT, R0, R142, RZ, 0x1f ;  /* 0x00001fff8e007589 */ /* 0x000ea200000e0000 */
[----:B------:R-:W-:Y:S01]  /*0710*/  NOP ;  /* 0x0000000000007918 */ /* 0x000fe20000000000 */
[----:B--2---:R-:W-:-:S13]  /*0720*/  ISETP.NE.AND P0, PT, R0, 0x1, PT ;  /* 0x000000010000780c */ /* 0x004fda0003f05270 */
[----:B------:R-:W-:Y:S05]  /*0730*/  @P0 BRA `(.L_x_10) ;  /* 0x0000000000400947 */ /* 0x000fea0003800000 */
[----:B------:R-:W2:Y:S01]  /*0740*/  S2UR UR5, SR_CgaCtaId ;  /* 0x00000000000579c3 */ /* 0x000ea20000008800 */
[----:B---3--:R-:W-:Y:S01]  /*0750*/  UMOV UR4, 0x400 ;  /* 0x0000040000047882 */ /* 0x008fe20000000000 */
        /* <DEDUP_REMOVED lines=9> */
[----:B--2---:R-:W-:Y:S01]  /*07f0*/  ULEA UR4, UR5, UR4, 0x18 ;  /* 0x0000000405047291 */ /* 0x004fe2000f8ec0ff */
[----:B------:R-:W2:Y:S11]  /*0800*/  FENCE.VIEW.ASYNC.S ;  /* 0x00000000000073c6 */ /* 0x000eb60000000000 */
[----:B--2---:R2:W3:Y:S01]  /*0810*/  SYNCS.EXCH.64 URZ, [UR4+0x50], UR8 ;  /* 0x0000500804ff75b2 */ /* 0x0044e20008000100 */
[----:B------:R2:W1:Y:S01]  /*0820*/  SYNCS.EXCH.64 URZ, [UR4+0x58], UR6 ;  /* 0x0000580604ff75b2 */ /* 0x0004620008000100 */
[----:B------:R-:W-:Y:S01]  /*0830*/  NOP ;  /* 0x0000000000007918 */ /* 0x000fe20000000000 */
.L_x_10:
[----:B------:R-:W4:Y:S01]  /*0840*/  SHFL.IDX PT, R0, R142, RZ, 0x1f ;  /* 0x00001fff8e007589 */ /* 0x000f2200000e0000 */
[----:B------:R-:W-:Y:S01]  /*0850*/  NOP ;  /* 0x0000000000007918 */ /* 0x000fe20000000000 */
[----:B----4-:R-:W-:-:S13]  /*0860*/  ISETP.NE.AND P0, PT, R0, 0x3, PT ;  /* 0x000000030000780c */ /* 0x010fda0003f05270 */
[----:B------:R-:W-:Y:S05]  /*0870*/  @P0 BRA `(.L_x_11) ;  /* 0x0000000000300947 */ /* 0x000fea0003800000 */
[----:B------:R-:W4:Y:S01]  /*0880*/  S2UR UR5, SR_CgaCtaId ;  /* 0x00000000000579c3 */ /* 0x000f220000008800 */
[----:B--23--:R-:W-:Y:S01]  /*0890*/  UMOV UR6, 0x400 ;  /* 0x0000040000067882 */ /* 0x00cfe20000000000 */
[----:B------:R-:W-:Y:S01]  /*08a0*/  UMOV UR4, 0x20 ;  /* 0x0000002000047882 */ /* 0x000fe20000000000 */
[----:B------:R-:W-:Y:S01]  /*08b0*/  ELECT P0, URZ, PT ;  /* 0x0000000000ff782f */ /* 0x000fe20003800000 */
[----:B----4-:R-:W-:Y:S02]  /*08c0*/  ULEA UR6, UR5, UR6, 0x18 ;  /* 0x0000000605067291 */ /* 0x010fe4000f8ec0ff */
[----:B------:R-:W-:-:S04]  /*08d0*/  UIADD3 UR4, UPT, UPT, -UR4, 0x100000, URZ ;  /* 0x0010000004047890 */ /* 0x000fc8000fffe1ff */
[----:B------:R-:W-:Y:S02]  /*08e0*/  USHF.L.U32 UR5, UR4, 0xb, URZ ;  /* 0x0000000b04057899 */ /* 0x000fe400080006ff */
[----:B------:R-:W-:Y:S01]  /*08f0*/  USHF.L.U32 UR4, UR4, 0x1, URZ ;  /* 0x0000000104047899 */ /* 0x000fe200080006ff */
[----:B------:R-:W2:Y:S11]  /*0900*/  FENCE.VIEW.ASYNC.S ;  /* 0x00000000000073c6 */ /* 0x000eb60000000000 */
[----:B--2---:R4:W2:Y:S01]  /*0910*/  SYNCS.EXCH.64 URZ, [UR6+0x60], UR4 ;  /* 0x0000600406ff75b2 */ /* 0x0048a20008000100 */
[----:B------:R4:W3:Y:S02]  /*0920*/  SYNCS.EXCH.64 URZ, [UR6+0x68], UR4 ;  /* 0x0000680406ff75b2 */ /* 0x0008e40008000100 */
[----:B----4-:R-:W-:Y:S01]  /*0930*/  NOP ;  /* 0x0000000000007918 */ /* 0x010fe20000000000 */
.L_x_11:
[----:B------:R-:W4:Y:S01]  /*0940*/  SHFL.IDX PT, R0, R142, RZ, 0x1f ;  /* 0x00001fff8e007589 */ /* 0x000f2200000e0000 */
[----:B------:R-:W-:Y:S01]  /*0950*/  NOP ;  /* 0x0000000000007918 */ /* 0x000fe20000000000 */
[----:B----4-:R-:W-:-:S13]  /*0960*/  ISETP.NE.AND P0, PT, R0, 0x4, PT ;  /* 0x000000040000780c */ /* 0x010fda0003f05270 */
[----:B------:R-:W-:Y:S05]  /*0970*/  @P0 BRA `(.L_x_12) ;  /* 0x00000000004c0947 */ /* 0x000fea0003800000 */
[----:B------:R-:W4:Y:S01]  /*0980*/  S2UR UR5, SR_CgaCtaId ;  /* 0x00000000000579c3 */ /* 0x000f220000008800 */
[----:B--23--:R-:W-:Y:S01]  /*0990*/  UMOV UR4, 0x3a0 ;  /* 0x000003a000047882 */ /* 0x00cfe20000000000 */
[----:B------:R-:W-:Y:S01]  /*09a0*/  UMOV UR6, 0x400 ;  /* 0x0000040000067882 */ /* 0x000fe20000000000 */
[----:B------:R-:W-:Y:S01]  /*09b0*/  USEL UR4, UR4, 0x320, UP3 ;  /* 0x0000032004047887 */ /* 0x000fe20009800000 */
[----:B------:R-:W-:Y:S01]  /*09c0*/  UMOV UR8, 0x1 ;  /* 0x0000000100087882 */ /* 0x000fe20000000000 */
[----:B------:R-:W-:Y:S01]  /*09d0*/  ELECT P0, URZ, PT ;  /* 0x0000000000ff782f */ /* 0x000fe20003800000 */
[----:B------:R-:W-:-:S04]  /*09e0*/  UIADD3 UR8, UPT, UPT, -UR8, 0x100000, URZ ;  /* 0x0010000008087890 */ /* 0x000fc8000fffe1ff */
[----:B------:R-:W-:Y:S02]  /*09f0*/  USHF.L.U32 UR9, UR8, 0xb, URZ ;  /* 0x0000000b08097899 */ /* 0x000fe400080006ff */
[----:B------:R-:W-:Y:S02]  /*0a00*/  USHF.L.U32 UR8, UR8, 0x1, URZ ;  /* 0x0000000108087899 */ /* 0x000fe400080006ff */
[----:B----4-:R-:W-:Y:S02]  /*0a10*/  ULEA UR6, UR5, UR6, 0x18 ;  /* 0x0000000605067291 */ /* 0x010fe4000f8ec0ff */
[----:B------:R-:W-:-:S04]  /*0a20*/  UIADD3 UR4, UPT, UPT, -UR4, 0x100000, URZ ;  /* 0x0010000004047890 */ /* 0x000fc8000fffe1ff */
[----:B------:R-:W-:Y:S02]  /*0a30*/  USHF.L.U32 UR5, UR4, 0xb, URZ ;  /* 0x0000000b04057899 */ /* 0x000fe400080006ff */
[----:B------:R-:W-:Y:S01]  /*0a40*/  USHF.L.U32 UR4, UR4, 0x1, URZ ;  /* 0x0000000104047899 */ /* 0x000fe200080006ff */
[----:B------:R-:W2:Y:S03]  /*0a50*/  FENCE.VIEW.ASYNC.S ;  /* 0x00000000000073c6 */ /* 0x000ea60000000000 */
[----:B--2---:R4:W2:Y:S08]  /*0a60*/  SYNCS.EXCH.64 URZ, [UR6+0x70], UR8 ;  /* 0x0000700806ff75b2 */ /* 0x0048b00008000100 */
[----:B------:R4:W3:Y:S01]  /*0a70*/  SYNCS.EXCH.64 URZ, [UR6+0x80], UR4 ;  /* 0x0000800406ff75b2 */ /* 0x0008e20008000100 */
[----:B------:R4:W1:Y:S01]  /*0a80*/  SYNCS.EXCH.64 URZ, [UR6+0x78], UR8 ;  /* 0x0000780806ff75b2 */ /* 0x0008620008000100 */
[----:B------:R4:W1:Y:S02]  /*0a90*/  SYNCS.EXCH.64 URZ, [UR6+0x88], UR4 ;  /* 0x0000880406ff75b2 */ /* 0x0008640008000100 */
[----:B----4-:R-:W-:Y:S01]  /*0aa0*/  NOP ;  /* 0x0000000000007918 */ /* 0x010fe20000000000 */
.L_x_12:
[----:B------:R-:W4:Y:S01]  /*0ab0*/  SHFL.IDX PT, R0, R142, RZ, 0x1f ;  /* 0x00001fff8e007589 */ /* 0x000f2200000e0000 */
[----:B------:R-:W-:Y:S01]  /*0ac0*/  NOP ;  /* 0x0000000000007918 */ /* 0x000fe20000000000 */
[----:B----4-:R-:W-:-:S13]  /*0ad0*/  ISETP.NE.AND P0, PT, R0, 0x5, PT ;  /* 0x000000050000780c */ /* 0x010fda0003f05270 */
[----:B------:R-:W-:Y:S05]  /*0ae0*/  @P0 BRA `(.L_x_13) ;  /* 0x0000000000580947 */ /* 0x000fea0003800000 */
[----:B------:R-:W4:Y:S01]  /*0af0*/  S2UR UR5, SR_CgaCtaId ;  /* 0x00000000000579c3 */ /* 0x000f220000008800 */
[----:B--23--:R-:W-:Y:S01]  /*0b00*/  UMOV UR4, 0x400 ;  /* 0x0000040000047882 */ /* 0x00cfe20000000000 */
        /* <DEDUP_REMOVED lines=9> */
[----:B----4-:R-:W-:Y:S01]  /*0ba0*/  ULEA UR4, UR5, UR4, 0x18 ;  /* 0x0000000405047291 */ /* 0x010fe2000f8ec0ff */
[----:B------:R-:W2:Y:S11]  /*0bb0*/  FENCE.VIEW.ASYNC.S ;  /* 0x00000000000073c6 */ /* 0x000eb60000000000 */
[----:B--2---:R4:W2:Y:S01]  /*0bc0*/  SYNCS.EXCH.64 URZ, [UR4+0x90], UR6 ;  /* 0x0000900604ff75b2 */ /* 0x0048a20008000100 */
[----:B------:R4:W3:Y:S01]  /*0bd0*/  SYNCS.EXCH.64 URZ, [UR4+0xb0], UR8 ;  /* 0x0000b00804ff75b2 */ /* 0x0008e20008000100 */
[----:B------:R4:W1:Y:S01]  /*0be0*/  SYNCS.EXCH.64 URZ, [UR4+0x98], UR6 ;  /* 0x0000980604ff75b2 */ /* 0x0008620008000100 */
[----:B------:R4:W1:Y:S01]  /*0bf0*/  SYNCS.EXCH.64 URZ, [UR4+0xb8], UR8 ;  /* 0x0000b80804ff75b2 */ /* 0x0008620008000100 */
[----:B------:R4:W1:Y:S01]  /*0c00*/  SYNCS.EXCH.64 URZ, [UR4+0xa0], UR6 ;  /* 0x0000a00604ff75b2 */ /* 0x0008620008000100 */
[----:B------:R4:W1:Y:S01]  /*0c10*/  SYNCS.EXCH.64 URZ, [UR4+0xc0], UR8 ;  /* 0x0000c00804ff75b2 */ /* 0x0008620008000100 */
[----:B------:R4:W1:Y:S01]  /*0c20*/  SYNCS.EXCH.64 URZ, [UR4+0xa8], UR6 ;  /* 0x0000a80604ff75b2 */ /* 0x0008620008000100 */
[----:B------:R4:W1:Y:S02]  /*0c30*/  SYNCS.EXCH.64 URZ, [UR4+0xc8], UR8 ;  /* 0x0000c80804ff75b2 */ /* 0x0008640008000100 */
[----:B----4-:R-:W-:Y:S01]  /*0c40*/  NOP ;  /* 0x0000000000007918 */ /* 0x010fe20000000000 */
.L_x_13:
[----:B------:R-:W4:Y:S01]  /*0c50*/  SHFL.IDX PT, R0, R142, RZ, 0x1f ;  /* 0x00001fff8e007589 */ /* 0x000f2200000e0000 */
[----:B------:R-:W-:Y:S01]  /*0c60*/  ISETP.NE.OR P1, PT, RZ, UR13, !P1 ;  /* 0x0000000dff007c0c */ /* 0x000fe2000cf25670 */
[----:B------:R-:W-:Y:S01]  /*0c70*/  NOP ;  /* 0x0000000000007918 */ /* 0x000fe20000000000 */
[----:B----4-:R-:W-:-:S13]  /*0c80*/  ISETP.NE.AND P0, PT, R0, 0x3, PT ;  /* 0x000000030000780c */ /* 0x010fda0003f05270 */
[----:B------:R-:W-:Y:S05]  /*0c90*/  @P0 BRA `(.L_x_14) ;  /* 0x0000000000380947 */ /* 0x000fea0003800000 */
[----:B------:R-:W4:Y:S01]  /*0ca0*/  S2UR UR5, SR_CgaCtaId ;  /* 0x00000000000579c3 */ /* 0x000f220000008800 */
[----:B--23--:R-:W-:Y:S01]  /*0cb0*/  UMOV UR4, 0x400 ;  /* 0x0000040000047882 */ /* 0x00cfe20000000000 */
[----:B------:R-:W-:Y:S01]  /*0cc0*/  UMOV UR6, 0x20 ;  /* 0x0000002000067882 */ /* 0x000fe20000000000 */
[----:B------:R-:W-:Y:S01]  /*0cd0*/  ELECT P0, URZ, PT ;  /* 0x0000000000ff782f */ /* 0x000fe20003800000 */
[----:B------:R-:W-:-:S04]  /*0ce0*/  UIADD3 UR6, UPT, UPT, -UR6, 0x100000, URZ ;  /* 0x0010000006067890 */ /* 0x000fc8000fffe1ff */
[----:B------:R-:W-:Y:S02]  /*0cf0*/  USHF.L.U32 UR7, UR6, 0xb, URZ ;  /* 0x0000000b06077899 */ /* 0x000fe400080006ff */
[----:B------:R-:W-:Y:S02]  /*0d00*/  USHF.L.U32 UR6, UR6, 0x1, URZ ;  /* 0x0000000106067899 */ /* 0x000fe400080006ff */
[----:B----4-:R-:W-:Y:S01]  /*0d10*/  ULEA UR4, UR5, UR4, 0x18 ;  /* 0x0000000405047291 */ /* 0x010fe2000f8ec0ff */
[----:B------:R-:W2:Y:S11]  /*0d20*/  FENCE.VIEW.ASYNC.S ;  /* 0x00000000000073c6 */ /* 0x000eb60000000000 */
[----:B--2---:R4:W2:Y:S01]  /*0d30*/  SYNCS.EXCH.64 URZ, [UR4+0xd0], UR6 ;  /* 0x0000d00604ff75b2 */ /* 0x0048a20008000100 */
[----:B------:R4:W3:Y:S01]  /*0d40*/  SYNCS.EXCH.64 URZ, [UR4+0xe0], UR6 ;  /* 0x0000e00604ff75b2 */ /* 0x0008e20008000100 */
[----:B------:R4:W1:Y:S01]  /*0d50*/  SYNCS.EXCH.64 URZ, [UR4+0xd8], UR6 ;  /* 0x0000d80604ff75b2 */ /* 0x0008620008000100 */
[----:B------:R4:W1:Y:S02]  /*0d60*/  SYNCS.EXCH.64 URZ, [UR4+0xe8], UR6 ;  /* 0x0000e80604ff75b2 */ /* 0x0008640008000100 */
[----:B----4-:R-:W-:Y:S01]  /*0d70*/  NOP ;  /* 0x0000000000007918 */ /* 0x010fe20000000000 */
.L_x_14:
[----:B--23--:R-:W2:Y:S01]  /*0d80*/  S2UR UR7, SR_CgaCtaId ;  /* 0x00000000000779c3 */ /* 0x00cea20000008800 */
[----:B------:R-:W-:Y:S01]  /*0d90*/  VOTEU.ALL UP0, P1 ;  /* 0x0000000000ff7886 */ /* 0x000fe20000800000 */
[----:B------:R-:W-:Y:S01]  /*0da0*/  UMOV UR4, 0x20 ;  /* 0x0000002000047882 */ /* 0x000fe20000000000 */
[----:B------:R-:W-:Y:S01]  /*0db0*/  NOP ;  /* 0x0000000000007918 */ /* 0x000fe20000000000 */
[----:B------:R-:W-:Y:S01]  /*0dc0*/  LOP3.LUT R0, R131, 0x1f, RZ, 0xc0, !PT ;  /* 0x0000001f83007812 */ /* 0x000fe200078ec0ff */
[----:B------:R-:W-:Y:S01]  /*0dd0*/  UISETP.NE.AND UP4, UPT, UR13, URZ, UPT ;  /* 0x000000ff0d00728c */ /* 0x000fe2000bf85270 */
[----:B------:R-:W-:Y:S01]  /*0de0*/  @!UP0 UMOV UR6, 0x400 ;  /* 0x0000040000068882 */ /* 0x000fe20000000000 */
[----:B------:R-:W-:-:S04]  /*0df0*/  @!UP0 UIADD3 UR4, UPT, UPT, -UR4, 0x100000, URZ ;  /* 0x0010000004048890 */ /* 0x000fc8000fffe1ff */
[----:B------:R-:W-:Y:S02]  /*0e00*/  @!UP0 USHF.L.U32 UR5, UR4, 0xb, URZ ;  /* 0x0000000b04058899 */ /* 0x000fe400080006ff */
[----:B------:R-:W-:Y:S02]  /*0e10*/  @!UP0 USHF.L.U32 UR4, UR4, 0x1, URZ ;  /* 0x0000000104048899 */ /* 0x000fe400080006ff */
[----:B--2---:R-:W-:Y:S01]  /*0e20*/  @!UP0 ULEA UR6, UR7, UR6, 0x18 ;  /* 0x0000000607068291 */ /* 0x004fe2000f8ec0ff */
[----:B------:R-:W2:Y:S01]  /*0e30*/  LDCU UR7, c[0x0][0x36c] ;  /* 0x00006d80ff0777ac */ /* 0x000ea20008000800 */
[----:B------:R-:W-:Y:S01]  /*0e40*/  VOTEU.ALL UP0, P1 ;  /* 0x0000000000ff7886 */ /* 0x000fe20000800000 */
[----:B------:R-:W3:Y:S09]  /*0e50*/  FENCE.VIEW.ASYNC.S ;  /* 0x00000000000073c6 */ /* 0x000ef20000000000 */
[----:B---3--:R3:W4:Y:S01]  /*0e60*/  @!UP0 SYNCS.EXCH.64 URZ, [UR6+0xf0], UR4 ;  /* 0x0000f00406ff85b2 */ /* 0x0087220008000100 */
[----:B--2---:R-:W-:-:S09]  /*0e70*/  UISETP.EQ.U32.AND UP5, UPT, UR7, 0x1, UPT ;  /* 0x000000010700788c */ /* 0x004fd2000bfa2070 */
[----:B---3--:R-:W-:Y:S05]  /*0e80*/  BRA.U !UP5, `(.L_x_15) ;  /* 0x000000010d087547 */ /* 0x008fea000b800000 */
[----:B-1--4-:R-:W-:Y:S01]  /*0e90*/  UCGABAR_ARV ;  /* 0x00000000000079c7 */ /* 0x012fe20008000000 */
[----:B------:R-:W-:Y:S05]  /*0ea0*/  BRA `(.L_x_16) ;  /* 0x0000000000047947 */ /* 0x000fea0003800000 */
.L_x_15:
[----:B-1--4-:R-:W-:Y:S01]  /*0eb0*/  NOP ;  /* 0x0000000000007918 */ /* 0x012fe20000000000 */
.L_x_16:
[----:B------:R-:W1:Y:S01]  /*0ec0*/  S2UR UR19, SR_CTAID.X ;  /* 0x00000000001379c3 */ /* 0x000e620000002500 */
[----:B------:R-:W-:-:S05]  /*0ed0*/  CS2R.32 R3, SR_CgaSize ;  /* 0x0000000000037805 */ /* 0x000fca0000008a00 */
[----:B------:R-:W-:-:S05]  /*0ee0*/  IMAD R3, R3, -0xa0, RZ ;  /* 0xffffff6003037824 */ /* 0x000fca00078e02ff */
[----:B------:R-:W-:-:S14]  /*0ef0*/  R2UR UR5, R3 ;  /* 0x00000000030572ca */ /* 0x000fdc00000e0000 */
[----:B------:R-:W2:Y:S01]  /*0f00*/  LDCU UR5, c[0x0][UR5+0x2b0] ;  /* 0x00005600050577ac */ /* 0x000ea20008000800 */
[----:B------:R-:W-:-:S05]  /*0f10*/  CS2R.32 R3, SR_CgaSize ;  /* 0x0000000000037805 */ /* 0x000fca0000008a00 */
[----:B------:R-:W-:-:S05]  /*0f20*/  IMAD R3, R3, -0xa0, RZ ;  /* 0xffffff6003037824 */ /* 0x000fca00078e02ff */
[----:B------:R-:W-:-:S14]  /*0f30*/  R2UR UR4, R3 ;  /* 0x00000000030472ca */ /* 0x000fdc00000e0000 */
[----:B------:R-:W3:Y:S01]  /*0f40*/  LDCU UR4, c[0x0][UR4+0x2b4] ;  /* 0x00005680040477ac */ /* 0x000ee20008000800 */
[----:B------:R-:W4:Y:S01]  /*0f50*/  S2UR UR7, SR_CTAID.Y ;  /* 0x00000000000779c3 */ /* 0x000f220000002600 */
[----:B------:R-:W3:Y:S01]  /*0f60*/  LDCU UR18, c[0x0][0xb24] ;  /* 0x00016480ff1277ac */ /* 0x000ee20008000800 */
[----:B------:R-:W-:-:S05]  /*0f70*/  CS2R.32 R3, SR_CgaSize ;  /* 0x0000000000037805 */ /* 0x000fca0000008a00 */
[----:B------:R-:W-:-:S05]  /*0f80*/  IMAD R3, R3, -0xa0, RZ ;  /* 0xffffff6003037824 */ /* 0x000fca00078e02ff */
[----:B------:R-:W-:-:S14]  /*0f90*/  R2UR UR58, R3 ;  /* 0x00000000033a72ca */ /* 0x000fdc00000e0000 */
[----:B------:R-:W3:Y:S01]  /*0fa0*/  LDCU UR58, c[0x0][UR58+0x2a0] ;  /* 0x000054003a3a77ac */ /* 0x000ee20008000800 */
[----:B------:R-:W3:Y:S01]  /*0fb0*/  S2UR UR8, SR_CgaCtaId ;  /* 0x00000000000879c3 */ /* 0x000ee20000008800 */
[----:B------:R-:W-:-:S05]  /*0fc0*/  CS2R.32 R3, SR_CgaSize ;  /* 0x0000000000037805 */ /* 0x000fca0000008a00 */
[----:B------:R-:W-:-:S05]  /*0fd0*/  IMAD R3, R3, -0xa0, RZ ;  /* 0xffffff6003037824 */ /* 0x000fca00078e02ff */
[----:B------:R-:W-:-:S14]  /*0fe0*/  R2UR UR55, R3 ;  /* 0x00000000033772ca */ /* 0x000fdc00000e0000 */
[----:B------:R-:W3:Y:S01]  /*0ff0*/  LDCU UR55, c[0x0][UR55+0x2a4] ;  /* 0x00005480373777ac */ /* 0x000ee20008000800 */
[----:B------:R-:W-:Y:S01]  /*1000*/  UISETP.GT.U32.AND UP0, UPT, UR33, 0xffff, UPT ;  /* 0x0000ffff2100788c */ /* 0x000fe2000bf04070 */
[----:B------:R-:W-:Y:S01]  /*1010*/  UMOV UR27, 0x5 ;  /* 0x00000005001b7882 */ /* 0x000fe20000000000 */
[----:B-1----:R-:W-:Y:S01]  /*1020*/  I2FP.F32.U32 R3, UR19 ;  /* 0x0000001300037c45 */ /* 0x002fe20008201000 */
[----:B------:R-:W1:Y:S01]  /*1030*/  S2UR UR36, SR_CTAID.Z ;  /* 0x00000000002479c3 */ /* 0x000e620000002700 */
[----:B------:R-:W1:Y:S03]  /*1040*/  LDCU UR40, c[0x0][0xb24] ;  /* 0x00016480ff2877ac */ /* 0x000e660008000800 */
[----:B--2---:R-:W-:Y:S01]  /*1050*/  FMUL R3, R3, UR5 ;  /* 0x0000000503037c20 */ /* 0x004fe20008400000 */
[----:B------:R-:W-:Y:S01]  /*1060*/  USEL UR5, UR33, 0xffff, !UP0 ;  /* 0x0000ffff21057887 */ /* 0x000fe2000c000000 */
[----:B----4-:R-:W-:Y:S01]  /*1070*/  I2FP.F32.U32 R2, UR7 ;  /* 0x0000000700027c45 */ /* 0x010fe20008201000 */
[----:B------:R-:W2:Y:S03]  /*1080*/  LDCU UR26, c[0x0][0xb30] ;  /* 0x00016600ff1a77ac */ /* 0x000ea60008000800 */
[----:B------:R-:W4:Y:S01]  /*1090*/  F2I.U32.TRUNC.NTZ R3, R3 ;  /* 0x0000000300037305 */ /* 0x000f22000020f000 */
[----:B---3--:R-:W-:Y:S01]  /*10a0*/  FMUL R2, R2, UR4 ;  /* 0x0000000402027c20 */ /* 0x008fe20008400000 */
[----:B------:R-:W-:-:S02]  /*10b0*/  ULOP3.LUT UR24, UR5, 0xffff, URZ, 0xc0, !UPT ;  /* 0x0000ffff05187892 */ /* 0x000fc4000f8ec0ff */
[----:B------:R-:W-:Y:S02]  /*10c0*/  USHF.L.U32 UR28, UR8, 0xb, URZ ;  /* 0x0000000b081c7899 */ /* 0x000fe400080006ff */
[----:B------:R-:W-:Y:S02]  /*10d0*/  UISETP.GE.AND UP2, UPT, UR18, 0x1, UPT ;  /* 0x000000011200788c */ /* 0x000fe4000bf46270 */
[----:B------:R-:W3:Y:S01]  /*10e0*/  F2I.U32.TRUNC.NTZ R2, R2 ;  /* 0x0000000200027305 */ /* 0x000ee2000020f000 */
[----:B------:R-:W-:Y:S01]  /*10f0*/  UMOV UR45, UR7 ;  /* 0x00000007002d7c82 */ /* 0x000fe20008000000 */
[----:B------:R-:W-:Y:S01]  /*1100*/  UMOV UR46, UR19 ;  /* 0x00000013002e7c82 */ /* 0x000fe20008000000 */
[----:B----4-:R-:W-:Y:S02]  /*1110*/  R2UR UR4, R3 ;  /* 0x00000000030472ca */ /* 0x010fe400000e0000 */
[----:B------:R-:W-:Y:S02]  /*1120*/  PRMT R3, RZ, 0x7610, R3 ;  /* 0x00007610ff037816 */ /* 0x000fe40000000003 */
[----:B---3--:R-:W-:-:S02]  /*1130*/  R2UR UR6, R2 ;  /* 0x00000000020672ca */ /* 0x008fc400000e0000 */
[----:B------:R-:W-:-:S07]  /*1140*/  PRMT R2, RZ, 0x7610, R2 ;  /* 0x00007610ff027816 */ /* 0x000fce0000000002 */
[----:B------:R-:W-:-:S04]  /*1150*/  UIADD3 UR5, UPT, UPT, -UR4, URZ, URZ ;  /* 0x000000ff04057290 */ /* 0x000fc8000fffe1ff */
[----:B------:R-:W-:Y:S02]  /*1160*/  UIMAD UR58, UR58, UR5, UR19 ;  /* 0x000000053a3a72a4 */ /* 0x000fe4000f8e0213 */
[----:B------:R-:W-:-:S04]  /*1170*/  UIADD3 UR4, UPT, UPT, -UR6, URZ, URZ ;  /* 0x000000ff06047290 */ /* 0x000fc8000fffe1ff */
[----:B------:R-:W-:Y:S01]  /*1180*/  UIMAD UR55, UR55, UR4, UR7 ;  /* 0x00000004373772a4 */ /* 0x000fe2000f8e0207 */
[----:B-12---:R-:W-:Y:S11]  /*1190*/  BRA.U UP4, `(.L_x_17) ;  /* 0x00000001043c7547 */ /* 0x006ff6000b800000 */
[----:B------:R-:W-:Y:S02]  /*11a0*/  UISETP.GT.U32.AND UP0, UPT, UR58, 0x1, UPT ;  /* 0x000000013a00788c */ /* 0x000fe4000bf04070 */
[----:B------:R-:W-:Y:S02]  /*11b0*/  ULOP3.LUT UR4, UR58, 0xfffffffe, URZ, 0xc0, !UPT ;  /* 0xfffffffe3a047892 */ /* 0x000fe4000f8ec0ff */
[----:B------:R-:W-:Y:S02]  /*11c0*/  UISETP.NE.AND UP1, UPT, UR55, URZ, UP0 ;  /* 0x000000ff3700728c */ /* 0x000fe40008725270 */
[----:B------:R-:W-:Y:S02]  /*11d0*/  UISETP.NE.AND UP0, UPT, UR55, 0x1, UP0 ;  /* 0x000000013700788c */ /* 0x000fe40008705270 */
[----:B------:R-:W-:Y:S02]  /*11e0*/  USEL UR7, URZ, 0x1, UP1 ;  /* 0x00000001ff077887 */ /* 0x000fe40008800000 */
[----:B------:R-:W-:-:S02]  /*11f0*/  USEL UR6, URZ, 0x4, UP0 ;  /* 0x00000004ff067887 */ /* 0x000fc40008000000 */
[----:B------:R-:W-:Y:S02]  /*1200*/  USEL UR5, URZ, 0x2, UP1 ;  /* 0x00000002ff057887 */ /* 0x000fe40008800000 */
[----:B------:R-:W-:Y:S02]  /*1210*/  ULEA UR4, UR55, UR4, 0x1 ;  /* 0x0000000437047291 */ /* 0x000fe4000f8e08ff */
[----:B------:R-:W-:Y:S02]  /*1220*/  USEL UR8, URZ, 0x8, UP0 ;  /* 0x00000008ff087887 */ /* 0x000fe40008000000 */
[----:B------:R-:W-:-:S03]  /*1230*/  UIADD3 UR5, UPT, UPT, UR5, UR6, UR7 ;  /* 0x0000000605057290 */ /* 0x000fc6000fffe007 */
[----:B------:R-:W-:Y:S01]  /*1240*/  UMOV UR6, 0x3 ;  /* 0x0000000300067882 */ /* 0x000fe20000000000 */
[----:B------:R-:W-:Y:S02]  /*1250*/  UIADD3 UR5, UPT, UPT, UR5, UR8, URZ ;  /* 0x0000000805057290 */ /* 0x000fe4000fffe0ff */
[----:B------:R-:W-:-:S04]  /*1260*/  USHF.L.U32 UR4, UR6, UR4, URZ ;  /* 0x0000000406047299 */ /* 0x000fc800080006ff */
[----:B------:R-:W-:Y:S02]  /*1270*/  MOV R3, UR5 ;  /* 0x0000000500037c02 */ /* 0x000fe40008000f00 */
[----:B------:R-:W-:Y:S02]  /*1280*/  MOV R2, UR4 ;  /* 0x0000000400027c02 */ /* 0x000fe40008000f00 */
.L_x_17:
[----:B------:R-:W-:Y:S05]  /*1290*/  BRA.U !UP2, `(.L_x_18) ;  /* 0x000000010ad07547 */ /* 0x000fea000b800000 */
[----:B------:R-:W1:Y:S01]  /*12a0*/  LDCU.128 UR20, c[0x0][0xb10] ;  /* 0x00016200ff1477ac */ /* 0x000e620008000c00 */
[----:B------:R-:W2:Y:S01]  /*12b0*/  LDCU UR12, c[0x0][0x370] ;  /* 0x00006e00ff0c77ac */ /* 0x000ea20008000800 */
[----:B------:R-:W3:Y:S01]  /*12c0*/  LDCU UR5, c[0x0][0x374] ;  /* 0x00006e80ff0577ac */ /* 0x000ee20008000800 */
[----:B------:R-:W4:Y:S01]  /*12d0*/  LDCU UR25, c[0x0][0xb0c] ;  /* 0x00016180ff1977ac */ /* 0x000f220008000800 */
[----:B------:R-:W4:Y:S01]  /*12e0*/  LDCU UR4, c[0x0][0xb20] ;  /* 0x00016400ff0477ac */ /* 0x000f220008000800 */
[----:B------:R-:W4:Y:S01]  /*12f0*/  LDCU.64 UR16, c[0x0][0xb28] ;  /* 0x00016500ff1077ac */ /* 0x000f220008000a00 */
[----:B-1----:R-:W-:Y:S02]  /*1300*/  UISETP.NE.AND UP0, UPT, UR22, 0x1, UPT ;  /* 0x000000011600788c */ /* 0x002fe4000bf05270 */
[----:B---3--:R-:W-:Y:S02]  /*1310*/  UIMAD.WIDE.U32 UR6, UR5, UR23, URZ ;  /* 0x00000017050672a5 */ /* 0x008fe4000f8e00ff */
[----:B--2---:R-:W-:-:S02]  /*1320*/  UIMAD.WIDE.U32 UR8, UR12, UR20, URZ ;  /* 0x000000140c0872a5 */ /* 0x004fc4000f8e00ff */
[----:B----4-:R-:W-:Y:S02]  /*1330*/  UISETP.NE.AND UP1, UPT, UR25, 0x1, UPT ;  /* 0x000000011900788c */ /* 0x010fe4000bf25270 */
[----:B------:R-:W-:Y:S01]  /*1340*/  UISETP.NE.AND UP2, UPT, UR18, 0x1, UPT ;  /* 0x000000011200788c */ /* 0x000fe2000bf45270 */
[----:B------:R-:W-:Y:S02]  /*1350*/  UMOV UR6, UR7 ;  /* 0x0000000700067c82 */ /* 0x000fe40008000000 */
[----:B------:R-:W-:Y:S01]  /*1360*/  UMOV UR8, UR9 ;  /* 0x0000000900087c82 */ /* 0x000fe20008000000 */
[----:B------:R-:W-:Y:S02]  /*1370*/  @UP0 USHF.R.U32.HI UR5, URZ, UR4, UR6 ;  /* 0x00000004ff050299 */ /* 0x000fe40008011606 */
[----:B------:R-:W-:Y:S02]  /*1380*/  UIMAD.WIDE.U32 UR14, UR45, UR23, URZ ;  /* 0x000000172d0e72a5 */ /* 0x000fe4000f8e00ff */
[----:B------:R-:W-:-:S02]  /*1390*/  UIMAD.WIDE.U32 UR6, UR5, UR16, URZ ;  /* 0x00000010050672a5 */ /* 0x000fc4000f8e00ff */
[----:B------:R-:W-:Y:S02]  /*13a0*/  @UP1 USHF.R.U32.HI UR12, URZ, UR21, UR8 ;  /* 0x00000015ff0c1299 */ /* 0x000fe40008011608 */
[----:B------:R-:W-:Y:S02]  /*13b0*/  UIMAD.WIDE.U32 UR10, UR19, UR20, URZ ;  /* 0x00000014130a72a5 */ /* 0x000fe4000f8e00ff */
[----:B------:R-:W-:Y:S01]  /*13c0*/  UIMAD.WIDE.U32 UR8, UR12, UR16, URZ ;  /* 0x000000100c0872a5 */ /* 0x000fe2000f8e00ff */
[----:B------:R-:W-:Y:S01]  /*13d0*/  UMOV UR14, UR15 ;  /* 0x0000000f000e7c82 */ /* 0x000fe20008000000 */
[----:B------:R-:W-:Y:S01]  /*13e0*/  UMOV UR6, UR7 ;  /* 0x0000000700067c82 */ /* 0x000fe20008000000 */
[----:B------:R-:W-:Y:S02]  /*13f0*/  USHF.R.U32.HI UR14, URZ, UR4, UR14 ;  /* 0x00000004ff0e7299 */ /* 0x000fe4000801160e */
[----:B------:R-:W-:Y:S01]  /*1400*/  @UP2 USHF.R.U32.HI UR5, URZ, UR17, UR6 ;  /* 0x00000011ff052299 */ /* 0x000fe20008011606 */
[----:B------:R-:W-:-:S02]  /*1410*/  UMOV UR10, UR11 ;  /* 0x0000000b000a7c82 */ /* 0x000fc40008000000 */
[----:B------:R-:W-:Y:S01]  /*1420*/  UMOV UR6, UR9 ;  /* 0x0000000900067c82 */ /* 0x000fe20008000000 */
[----:B------:R-:W-:Y:S02]  /*1430*/  USHF.R.U32.HI UR10, URZ, UR21, UR10 ;  /* 0x00000015ff0a7299 */ /* 0x000fe4000801160a */
[----:B------:R-:W-:Y:S02]  /*1440*/  @UP2 USHF.R.U32.HI UR12, URZ, UR17, UR6 ;  /* 0x00000011ff0c2299 */ /* 0x000fe40008011606 */
[----:B------:R-:W-:Y:S02]  /*1450*/  USEL UR4, UR45, UR14, !UP0 ;  /* 0x0000000e2d047287 */ /* 0x000fe4000c000000 */
[----:B------:R-:W-:Y:S02]  /*1460*/  UIMAD UR6, UR5, UR18, URZ ;  /* 0x00000012050672a4 */ /* 0x000fe4000f8e02ff */
[----:B------:R-:W-:Y:S02]  /*1470*/  USEL UR5, UR19, UR10, !UP1 ;  /* 0x0000000a13057287 */ /* 0x000fe4000c800000 */
[----:B------:R-:W-:-:S02]  /*1480*/  UIMAD UR8, UR12, UR18, URZ ;  /* 0x000000120c0872a4 */ /* 0x000fc4000f8e02ff */
[----:B------:R-:W-:Y:S02]  /*1490*/  UISETP.GE.AND UP0, UPT, UR4, UR6, UPT ;  /* 0x000000060400728c */ /* 0x000fe4000bf06270 */
[----:B------:R-:W-:Y:S02]  /*14a0*/  UIMAD.WIDE.U32 UR6, UR4, UR16, URZ ;  /* 0x00000010040672a5 */ /* 0x000fe4000f8e00ff */
[----:B------:R-:W-:Y:S02]  /*14b0*/  UISETP.GE.OR UP0, UPT, UR5, UR8, UP0 ;  /* 0x000000080500728c */ /* 0x000fe40008706670 */
[----:B------:R-:W-:Y:S02]  /*14c0*/  UIMAD.WIDE.U32 UR8, UR5, UR16, URZ ;  /* 0x00000010050872a5 */ /* 0x000fe4000f8e00ff */
[----:B------:R-:W-:Y:S02]  /*14d0*/  USHF.R.U32.HI UR7, URZ, UR17, UR7 ;  /* 0x00000011ff077299 */ /* 0x000fe40008011607 */
[----:B------:R-:W-:-:S02]  /*14e0*/  UIADD3 UR10, UPT, UPT, -UR4, URZ, URZ ;  /* 0x000000ff040a7290 */ /* 0x000fc4000fffe1ff */
[----:B------:R-:W-:Y:S02]  /*14f0*/  USEL UR7, UR4, UR7, !UP2 ;  /* 0x0000000704077287 */ /* 0x000fe4000d000000 */
[----:B------:R-:W-:Y:S01]  /*1500*/  UIADD3 UR46, UPT, UPT, -UR5, URZ, URZ ;  /* 0x000000ff052e7290 */ /* 0x000fe2000fffe1ff */
[----:B------:R-:W-:Y:S01]  /*1510*/  @!UP0 UMOV UR6, UR9 ;  /* 0x0000000900068c82 */ /* 0x000fe20008000000 */
[----:B------:R-:W-:Y:S02]  /*1520*/  UIADD3 UR8, UPT, UPT, -UR7, URZ, URZ ;  /* 0x000000ff07087290 */ /* 0x000fe4000fffe1ff */
[----:B------:R-:W-:Y:S02]  /*1530*/  @!UP0 USHF.R.U32.HI UR6, URZ, UR17, UR6 ;  /* 0x00000011ff068299 */ /* 0x000fe40008011606 */
[----:B------:R-:W-:Y:S02]  /*1540*/  UIMAD UR8, UR18, UR8, UR4 ;  /* 0x00000008120872a4 */ /* 0x000fe4000f8e0204 */
[----:B------:R-:W-:-:S02]  /*1550*/  @!UP0 USEL UR6, UR5, UR6, !UP2 ;  /* 0x0000000605068287 */ /* 0x000fc4000d000000 */
[----:B------:R-:W-:Y:S02]  /*1560*/  UIMAD UR45, UR22, UR10, UR45 ;  /* 0x0000000a162d72a4 */ /* 0x000fe4000f8e022d */
[----:B------:R-:W-:Y:S02]  /*1570*/  @!UP0 UIADD3 UR7, UPT, UPT, UR7, -UR6, URZ ;  /* 0x8000000607078290 */ /* 0x000fe4000fffe0ff */
[----:B------:R-:W-:Y:S02]  /*1580*/  @!UP0 UIMAD UR6, UR8, UR12, UR6 ;  /* 0x0000000c080682a4 */ /* 0x000fe4000f8e0206 */
[----:B------:R-:W-:Y:S02]  /*1590*/  @!UP0 UIMAD UR4, UR7, UR18, UR5 ;  /* 0x00000012070482a4 */ /* 0x000fe4000f8e0205 */
[----:B------:R-:W-:Y:S02]  /*15a0*/  UIMAD UR46, UR25, UR46, UR19 ;  /* 0x0000002e192e72a4 */ /* 0x000fe4000f8e0213 */
[----:B------:R-:W-:Y:S01]  /*15b0*/  UIMAD UR45, UR4, UR22, UR45 ;  /* 0x00000016042d72a4 */ /* 0x000fe2000f8e022d */
[----:B------:R-:W-:-:S02]  /*15c0*/  @!UP0 UMOV UR5, UR6 ;  /* 0x0000000600058c82 */ /* 0x000fc40008000000 */
[----:B------:R-:W-:-:S12]  /*15d0*/  UIMAD UR46, UR5, UR25, UR46 ;  /* 0x00000019052e72a4 */ /* 0x000fd8000f8e022e */
.L_x_18:
[----:B------:R-:W-:Y:S02]  /*15e0*/  UISETP.NE.AND UP1, UPT, UR26, 0x1, UPT ;  /* 0x000000011a00788c */ /* 0x000fe4000bf25270 */
[----:B------:R-:W-:Y:S02]  /*15f0*/  UISETP.NE.AND UP0, UPT, UR13, 0x2, UPT ;  /* 0x000000020d00788c */ /* 0x000fe4000bf05270 */
[----:B------:R-:W-:Y:S02]  /*1600*/  ULOP3.LUT UR28, UR28, 0x1000, URZ, 0xc0, !UPT ;  /* 0x000010001c1c7892 */ /* 0x000fe4000f8ec0ff */
[----:B------:R-:W-:-:S03]  /*1610*/  USHF.L.U32 UR24, UR27, UR24, URZ ;  /* 0x000000181b187299 */ /* 0x000fc600080006ff */
[----:B------:R-:W-:Y:S09]  /*1620*/  BRA.U UP1, `(.L_x_19) ;  /* 0x0000000101447547 */ /* 0x000ff2000b800000 */
[----:B------:R-:W1:Y:S01]  /*1630*/  LDCU.128 UR8, c[0x0][0xb10] ;  /* 0x00016200ff0877ac */ /* 0x000e620008000c00 */
[----:B------:R-:W2:Y:S01]  /*1640*/  LDCU UR12, c[0x0][0xb0c] ;  /* 0x00016180ff0c77ac */ /* 0x000ea20008000800 */
[----:B------:R-:W3:Y:S01]  /*1650*/  LDCU UR14, c[0x0][0xb20] ;  /* 0x00016400ff0e77ac */ /* 0x000ee20008000800 */
[----:B-1----:R-:W-:Y:S02]  /*1660*/  UIMAD.WIDE.U32 UR6, UR46, UR8, URZ ;  /* 0x000000082e0672a5 */ /* 0x002fe4000f8e00ff */
[----:B------:R-:W-:Y:S02]  /*1670*/  UIMAD.WIDE.U32 UR4, UR45, UR11, URZ ;  /* 0x0000000b2d0472a5 */ /* 0x000fe4000f8e00ff */
[----:B--2---:R-:W-:Y:S02]  /*1680*/  UISETP.NE.AND UP2, UPT, UR12, 0x1, UPT ;  /* 0x000000010c00788c */ /* 0x004fe4000bf45270 */
[----:B------:R-:W-:Y:S01]  /*1690*/  UISETP.NE.AND UP1, UPT, UR10, 0x1, UPT ;  /* 0x000000010a00788c */ /* 0x000fe2000bf25270 */
[----:B------:R-:W-:-:S02]  /*16a0*/  UMOV UR6, UR7 ;  /* 0x0000000700067c82 */ /* 0x000fc40008000000 */
[----:B------:R-:W-:Y:S01]  /*16b0*/  UMOV UR4, UR5 ;  /* 0x0000000500047c82 */ /* 0x000fe20008000000 */
[----:B------:R-:W-:Y:S02]  /*16c0*/  USHF.R.U32.HI UR6, URZ, UR9, UR6 ;  /* 0x00000009ff067299 */ /* 0x000fe40008011606 */
[----:B---3--:R-:W-:Y:S02]  /*16d0*/  USHF.R.U32.HI UR4, URZ, UR14, UR4 ;  /* 0x0000000eff047299 */ /* 0x008fe40008011604 */
[----:B------:R-:W-:Y:S02]  /*16e0*/  USEL UR5, UR46, UR6, !UP2 ;  /* 0x000000062e057287 */ /* 0x000fe4000d000000 */
[----:B------:R-:W-:-:S04]  /*16f0*/  USEL UR4, UR45, UR4, !UP1 ;  /* 0x000000042d047287 */ /* 0x000fc8000c800000 */
[----:B------:R-:W-:Y:S02]  /*1700*/  UIADD3 UR6, UPT, UPT, -UR4, UR5, URZ ;  /* 0x0000000504067290 */ /* 0x000fe4000fffe1ff */
[----:B------:R-:W-:Y:S02]  /*1710*/  UIADD3 UR4, UPT, UPT, UR4, -UR5, URZ ;  /* 0x8000000504047290 */ /* 0x000fe4000fffe0ff */
[----:B------:R-:W-:Y:S02]  /*1720*/  UIMAD UR45, UR6, UR10, UR45 ;  /* 0x0000000a062d72a4 */ /* 0x000fe4000f8e022d */
[----:B------:R-:W-:-:S12]  /*1730*/  UIMAD UR46, UR4, UR12, UR46 ;  /* 0x0000000c042e72a4 */ /* 0x000fd8000f8e022e */
.L_x_19:
[----:B------:R-:W-:Y:S05]  /*1740*/  BRA.U !UP5, `(.L_x_20) ;  /* 0x000000010d0c7547 */ /* 0x000fea000b800000 */
[----:B------:R-:W-:Y:S01]  /*1750*/  UCGABAR_WAIT ;  /* 0x0000000000007dc7 */ /* 0x000fe20008000000 */
[----:B------:R-:W-:Y:S01]  /*1760*/  CCTL.IVALL ;  /* 0x00000000ff00798f */ /* 0x000fe20002000000 */
[----:B------:R-:W-:Y:S05]  /*1770*/  BRA `(.L_x_21) ;  /* 0x0000000000047947 */ /* 0x000fea0003800000 */
.L_x_20:
[----:B------:R-:W-:Y:S06]  /*1780*/  BAR.SYNC.DEFER_BLOCKING 0x0 ;  /* 0x0000000000007b1d */ /* 0x000fec0000010000 */
.L_x_21:
[----:B------:R-:W-:Y:S05]  /*1790*/  BRA.U UP0, `(.L_x_22) ;  /* 0x0000001500047547 */ /* 0x000fea000b800000 */
[----:B------:R-:W1:Y:S01]  /*17a0*/  LDCU UR6, c[0x0][0x38c] ;  /* 0x00007180ff0677ac */ /* 0x000e620008000800 */
[----:B------:R-:W2:Y:S01]  /*17b0*/  S2UR UR8, SR_CgaCtaId ;  /* 0x00000000000879c3 */ /* 0x000ea20000008800 */
[----:B------:R-:W-:Y:S01]  /*17c0*/  PLOP3.LUT P1, PT, PT, PT, UP3, 0x80, 0x8 ;  /* 0x000000000008781c */ /* 0x000fe20003f2f038 */
[----:B------:R-:W-:Y:S01]  /*17d0*/  IMAD.MOV.U32 R12, RZ, RZ, 0x1 ;  /* 0x00000001ff0c7424 */ /* 0x000fe200078e00ff */
[----:B------:R-:W-:Y:S01]  /*17e0*/  USHF.L.U32 UR47, UR19, 0x7, URZ ;  /* 0x00000007132f7899 */ /* 0x000fe200080006ff */
[----:B------:R-:W-:Y:S01]  /*17f0*/  ISETP.NE.AND P2, PT, R0, RZ, P3 ;  /* 0x000000ff0000720c */ /* 0x000fe20001f45270 */
[----:B------:R-:W-:Y:S01]  /*1800*/  UMOV UR7, 0x400 ;  /* 0x0000040000077882 */ /* 0x000fe20000000000 */
[----:B------:R-:W-:Y:S01]  /*1810*/  UISETP.NE.AND UP1, UPT, UR13, URZ, UPT ;  /* 0x000000ff0d00728c */ /* 0x000fe2000bf25270 */
[----:B------:R-:W-:Y:S01]  /*1820*/  PLOP3.LUT P1, PT, P1, PT, PT, 0x8, 0x80 ;  /* 0x000000000080781c */ /* 0x000fe20000f2e170 */
[----:B------:R-:W-:Y:S01]  /*1830*/  USHF.L.U32 UR44, UR19, 0x5, URZ ;  /* 0x00000005132c7899 */ /* 0x000fe200080006ff */
[----:B------:R-:W-:Y:S01]  /*1840*/  CS2R R10, SRZ ;  /* 0x00000000000a7805 */ /* 0x000fe2000001ff00 */
[----:B------:R-:W-:Y:S01]  /*1850*/  ULOP3.LUT UR47, UR47, 0x80, URZ, 0xc0, !UPT ;  /* 0x000000802f2f7892 */ /* 0x000fe2000f8ec0ff */
[----:B------:R-:W-:Y:S01]  /*1860*/  IMAD.MOV.U32 R9, RZ, RZ, RZ ;  /* 0x000000ffff097224 */ /* 0x000fe200078e00ff */
[----:B------:R-:W3:Y:S01]  /*1870*/  LDCU UR39, c[0x0][0x370] ;  /* 0x00006e00ff2777ac */ /* 0x000ee20008000800 */
[----:B------:R-:W-:Y:S01]  /*1880*/  IMAD.MOV.U32 R8, RZ, RZ, 0x1 ;  /* 0x00000001ff087424 */ /* 0x000fe200078e00ff */
[----:B------:R-:W4:Y:S01]  /*1890*/  LDCU.64 UR26, c[0x0][0x348] ;  /* 0x00006900ff1a77ac */ /* 0x000f220008000a00 */
[----:B-1----:R-:W-:-:S02]  /*18a0*/  UIADD3 UR5, UPT, UPT, UR6, 0x3f, URZ ;  /* 0x0000003f06057890 */ /* 0x002fc4000fffe0ff */
[----:B------:R-:W-:Y:S02]  /*18b0*/  UIADD3 UR49, UPT, UPT, UR6, 0x7e, URZ ;  /* 0x0000007e06317890 */ /* 0x000fe4000fffe0ff */
[----:B------:R-:W-:Y:S02]  /*18c0*/  USHF.R.S32.HI UR4, URZ, 0x1f, UR5 ;  /* 0x0000001fff047899 */ /* 0x000fe40008011405 */
[----:B--2---:R-:W-:Y:S02]  /*18d0*/  ULEA UR13, UR8, UR7, 0x18 ;  /* 0x00000007080d7291 */ /* 0x004fe4000f8ec0ff */
[----:B------:R-:W-:Y:S02]  /*18e0*/  ULEA.HI UR4, UR4, UR5, URZ, 0x6 ;  /* 0x0000000504047291 */ /* 0x000fe4000f8f30ff */
[----:B------:R-:W-:Y:S02]  /*18f0*/  UIADD3 UR5, UPT, UPT, UR6, -0x1, URZ ;  /* 0xffffffff06057890 */ /* 0x000fe4000fffe0ff */
[----:B------:R-:W-:-:S02]  /*1900*/  USHF.R.S32.HI UR42, URZ, 0x6, UR4 ;  /* 0x00000006ff2a7899 */ /* 0x000fc40008011404 */
[----:B------:R-:W-:Y:S02]  /*1910*/  UISETP.GE.U32.AND UP2, UPT, UR5, -0x7f, UPT ;  /* 0xffffff810500788c */ /* 0x000fe4000bf46070 */
[----:B------:R-:W-:Y:S01]  /*1920*/  UISETP.LT.U32.AND UP0, UPT, UR42, 0x5, UPT ;  /* 0x000000052a00788c */ /* 0x000fe2000bf01070 */
[----:B------:R-:W1:Y:S03]  /*1930*/  LDCU UR38, c[0x0][0x374] ;  /* 0x00006e80ff2677ac */ /* 0x000e660008000800 */
[----:B------:R-:W-:Y:S02]  /*1940*/  USEL UR41, UR42, 0x5, UP0 ;  /* 0x000000052a297887 */ /* 0x000fe40008000000 */
[----:B------:R-:W-:Y:S02]  /*1950*/  ULOP3.LUT UR44, UR44, 0x20, URZ, 0xc0, !UPT ;  /* 0x000000202c2c7892 */ /* 0x000fe4000f8ec0ff */
[----:B------:R-:W-:-:S02]  /*1960*/  UIADD3 UR4, UPT, UPT, UR41, -0x1, URZ ;  /* 0xffffffff29047890 */ /* 0x000fc4000fffe0ff */
[----:B------:R-:W-:Y:S02]  /*1970*/  @UP2 UIADD3 UR4, UPT, UPT, UR41, URZ, URZ ;  /* 0x000000ff29042290 */ /* 0x000fe4000fffe0ff */
[----:B------:R-:W-:Y:S02]  /*1980*/  USEL UR21, UR34, 0x2, UP1 ;  /* 0x0000000222157887 */ /* 0x000fe40008800000 */
[----:B------:R-:W-:Y:S02]  /*1990*/  UIADD3 UR30, UPT, UPT, UR13, 0x4400, UR28 ;  /* 0x000044000d1e7890 */ /* 0x000fe4000fffe01c */
[----:B------:R-:W-:Y:S02]  /*19a0*/  ULEA.HI UR47, UR28, UR47, URZ, 0x1a ;  /* 0x0000002f1c2f7291 */ /* 0x000fe4000f8fd0ff */
[----:B------:R-:W-:Y:S02]  /*19b0*/  UIADD3 UR48, UPT, UPT, UR42, -UR41, URZ ;  /* 0x800000292a307290 */ /* 0x000fe4000fffe0ff */
[----:B------:R-:W-:-:S02]  /*19c0*/  UIADD3 UR29, UPT, UPT, UR4, 0x1, URZ ;  /* 0x00000001041d7890 */ /* 0x000fc4000fffe0ff */
[----:B------:R-:W-:Y:S01]  /*19d0*/  UIADD3 UR43, UPT, UPT, -UR4, URZ, URZ ;  /* 0x000000ff042b7290 */ /* 0x000fe2000fffe1ff */
[----:B-1-34-:R-:W-:-:S11]  /*19e0*/  UMOV UR6, URZ ;  /* 0x000000ff00067c82 */ /* 0x01afd60008000000 */
.L_x_42:
[----:B------:R-:W1:Y:S02]  /*19f0*/  S2UR UR4, SR_CgaCtaId ;  /* 0x00000000000479c3 */ /* 0x000e640000008800 */
[----:B-1----:R-:W-:-:S09]  /*1a00*/  UISETP.NE.AND UP0, UPT, UR4, URZ, UPT ;  /* 0x000000ff0400728c */ /* 0x002fd2000bf05270 */
[----:B------:R-:W-:Y:S05]  /*1a10*/  BRA.U UP0, `(.L_x_23) ;  /* 0x0000000100287547 */ /* 0x000fea000b800000 */
[----:B------:R-:W-:Y:S02]  /*1a20*/  LEA R0, R9, UR13, 0x3 ;  /* 0x0000000d09007c11 */ /* 0x000fe4000f8e18ff */
[----:B------:R-:W-:-:S04]  /*1a30*/  SHF.L.U32 R2, R8, 0x1f, RZ ;  /* 0x0000001f08027819 */ /* 0x000fc800000006ff */
[----:B------:R-:W1:Y:S02]  /*1a40*/  SYNCS.PHASECHK.TRANS64.TRYWAIT P0, [R0+URZ+0xe0], R2 ;  /* 0x0000e002000075a7 */ /* 0x000e6400080011ff */
[----:B-1----:R-:W-:Y:S05]  /*1a50*/  @!P0 BRA `(.L_x_24) ;  /* 0x0000005800fc8947 */ /* 0x002fea0003800000 */
.L_x_114:
[----:B------:R-:W-:Y:S01]  /*1a60*/  VIADD R9, R9, 0x1 ;  /* 0x0000000109097836 */ /* 0x000fe20000000000 */
[----:B------:R1:W-:Y:S04]  /*1a70*/  SYNCS.ARRIVE.TRANS64.A1T0 RZ, [R0+URZ+0xd0], RZ ;  /* 0x0000d0ff00ff79a7 */ /* 0x0003e800081000ff */
[----:B------:R-:W-:-:S04]  /*1a80*/  ISETP.NE.AND P0, PT, R9, 0x2, PT ;  /* 0x000000020900780c */ /* 0x000fc80003f05270 */
[----:B------:R-:W-:Y:S02]  /*1a90*/  SEL R9, R9, RZ, P0 ;  /* 0x000000ff09097207 */ /* 0x000fe40000000000 */
[----:B-1----:R-:W-:-:S04]  /*1aa0*/  SEL R0, RZ, 0x1, P0 ;  /* 0x00000001ff007807 */ /* 0x002fc80000000000 */
[----:B------:R-:W-:-:S07]  /*1ab0*/  LOP3.LUT R8, R8, R0, RZ, 0x3c, !PT ;  /* 0x0000000008087212 */ /* 0x000fce00078e3cff */
.L_x_23:
[----:B------:R-:W-:Y:S01]  /*1ac0*/  ULEA UR4, UR6, UR13, 0x3 ;  /* 0x0000000d06047291 */ /* 0x000fe2000f8e18ff */
[----:B------:R-:W-:Y:S01]  /*1ad0*/  SHF.L.U32 R0, R12, 0x1f, RZ ;  /* 0x0000001f0c007819 */ /* 0x000fe200000006ff */
[----:B------:R-:W-:Y:S02]  /*1ae0*/  UISETP.GE.U32.AND UP0, UPT, UR49, 0x7f, UPT ;  /* 0x0000007f3100788c */ /* 0x000fe4000bf06070 */
[----:B------:R-:W-:Y:S01]  /*1af0*/  ULEA UR11, UR45, UR44, 0x6 ;  /* 0x0000002c2d0b7291 */ /* 0x000fe2000f8e30ff */
[----:B------:R-:W-:-:S04]  /*1b00*/  UMOV UR7, URZ ;  /* 0x000000ff00077c82 */ /* 0x000fc80008000000 */
[----:B------:R1:W2:Y:S01]  /*1b10*/  SYNCS.PHASECHK.TRANS64.TRYWAIT P0, [UR4+0x28], R0 ;  /* 0x00002800ff0075a7 */ /* 0x0002a20008001104 */
[----:B------:R-:W-:-:S04]  /*1b20*/  ULEA.HI UR4, UR46, UR46, URZ, 0x1 ;  /* 0x0000002e2e047291 */ /* 0x000fc8000f8f08ff */
[----:B------:R-:W-:-:S04]  /*1b30*/  USHF.L.U32 UR4, UR4, 0x7, URZ ;  /* 0x0000000704047899 */ /* 0x000fc800080006ff */
[----:B------:R-:W-:-:S04]  /*1b40*/  ULOP3.LUT UR35, UR4, 0xffffff00, URZ, 0xc0, !UPT ;  /* 0xffffff0004237892 */ /* 0x000fc8000f8ec0ff */
[----:B------:R-:W-:Y:S01]  /*1b50*/  UIADD3 UR35, UPT, UPT, UR47, UR35, URZ ;  /* 0x000000232f237290 */ /* 0x000fe2000fffe0ff */
[----:B------:R-:W-:Y:S11]  /*1b60*/  BRA.U !UP0, `(.L_x_25) ;  /* 0x0000000108c47547 */ /* 0x000ff6000b800000 */
[----:B------:R-:W-:Y:S01]  /*1b70*/  UMOV UR16, UR43 ;  /* 0x0000002b00107c82 */ /* 0x000fe20008000000 */
[----:B------:R-:W-:Y:S01]  /*1b80*/  UMOV UR4, UR6 ;  /* 0x0000000600047c82 */ /* 0x000fe20008000000 */
[----:B------:R-:W-:-:S05]  /*1b90*/  UMOV UR34, URZ ;  /* 0x000000ff00227c82 */ /* 0x000fca0008000000 */
.L_x_31:
[----:B------:R-:W-:Y:S01]  /*1ba0*/  ULEA UR33, UR4, UR13, 0x3 ;  /* 0x0000000d04217291 */ /* 0x000fe2000f8e18ff */
[----:B------:R-:W-:Y:S01]  /*1bb0*/  @P3 MOV R2, 0x5000 ;  /* 0x0000500000023802 */ /* 0x000fe20000000f00 */
[----:B--234-:R-:W-:Y:S10]  /*1bc0*/  @P0 BRA `(.L_x_26) ;  /* 0x00000000000c0947 */ /* 0x01cff40003800000 */
[----:B------:R-:W-:-:S04]  /*1bd0*/  SHF.L.U32 R3, R12, 0x1f, RZ ;  /* 0x0000001f0c037819 */ /* 0x000fc800000006ff */
[----:B------:R-:W2:Y:S02]  /*1be0*/  SYNCS.PHASECHK.TRANS64.TRYWAIT P0, [UR33+0x28], R3 ;  /* 0x00002803ff0075a7 */ /* 0x000ea40008001121 */
[----:B--2---:R-:W-:Y:S05]  /*1bf0*/  @!P0 BRA `(.L_x_27) ;  /* 0x0000005800a88947 */ /* 0x004fea0003800000 */
.L_x_26:
[----:B------:R2:W-:Y:S01]  /*1c00*/  @P3 SYNCS.ARRIVE.TRANS64 RZ, [UR33], R2 ;  /* 0x00000002ffff39a7 */ /* 0x0005e20008000021 */
[----:B------:R-:W-:Y:S02]  /*1c10*/  ULOP3.LUT UR5, UR21, 0x2, URZ, 0xfc, !UPT ;  /* 0x0000000215057892 */ /* 0x000fe4000f8efcff */
[----:B------:R-:W-:Y:S02]  /*1c20*/  UIADD3 UR16, UPT, UPT, UR16, 0x1, URZ ;  /* 0x0000000110107890 */ /* 0x000fe4000fffe0ff */
[----:B------:R-:W-:Y:S02]  /*1c30*/  UISETP.NE.AND UP0, UPT, UR5, 0x2, UPT ;  /* 0x000000020500788c */ /* 0x000fe4000bf05270 */
[----:B------:R-:W-:-:S07]  /*1c40*/  UISETP.NE.AND UP2, UPT, UR16, 0x1, UPT ;  /* 0x000000011000788c */ /* 0x000fce000bf45270 */
[----:B------:R-:W-:Y:S05]  /*1c50*/  BRA.U UP0, `(.L_x_28) ;  /* 0x0000000100047547 */ /* 0x000fea000b800000 */
[----:B------:R-:W-:Y:S05]  /*1c60*/  BPT.TRAP 0x1 ;  /* 0x000000040000795c */ /* 0x000fea0000300000 */
.L_x_28:
[----:B------:R-:W-:Y:S04]  /*1c70*/  BSSY.RECONVERGENT B0, `(.L_x_29) ;  /* 0x0000003000007945 */ /* 0x000fe80003800200 */
[----:B------:R-:W-:Y:S05]  /*1c80*/  @!P2 BRA `(.L_x_30) ;  /* 0x000000000004a947 */ /* 0x000fea0003800000 */
[----:B------:R-:W-:Y:S05]  /*1c90*/  BPT.TRAP 0x1 ;  /* 0x000000040000795c */ /* 0x000fea0000300000 */
.L_x_30:
[----:B------:R-:W-:Y:S05]  /*1ca0*/  BSYNC.RECONVERGENT B0 ;  /* 0x0000000000007941 */ /* 0x000fea0003800200 */
.L_x_29:
[----:B------:R-:W-:Y:S02]  /*1cb0*/  UIADD3 UR5, UPT, UPT, UR4, 0x1, URZ ;  /* 0x0000000104057890 */ /* 0x000fe4000fffe0ff */
[----:B------:R-:W-:Y:S02]  /*1cc0*/  ULEA UR32, UR4, UR28, 0xd ;  /* 0x0000001c04207291 */ /* 0x000fe4000f8e68ff */
[----:B------:R-:W-:Y:S02]  /*1cd0*/  UISETP.NE.AND UP0, UPT, UR5, 0x5, UPT ;  /* 0x000000050500788c */ /* 0x000fe4000bf05270 */
[----:B------:R-:W-:Y:S02]  /*1ce0*/  UIADD3 UR14, UP1, UPT, UR26, 0x80, URZ ;  /* 0x000000801a0e7890 */ /* 0x000fe4000ff3e0ff */
[----:B------:R-:W-:Y:S02]  /*1cf0*/  USEL UR7, URZ, 0x1, UP0 ;  /* 0x00000001ff077887 */ /* 0x000fe40008000000 */
[----:B------:R-:W-:-:S02]  /*1d00*/  USEL UR6, UR5, URZ, UP0 ;  /* 0x000000ff05067287 */ /* 0x000fc40008000000 */
[----:B------:R-:W-:Y:S02]  /*1d10*/  ULEA UR8, UR4, UR13, 0xb ;  /* 0x0000000d04087291 */ /* 0x000fe4000f8e58ff */
[----:B------:R-:W-:Y:S01]  /*1d20*/  ULEA UR5, UR6, UR13, 0x3 ;  /* 0x0000000d06057291 */ /* 0x000fe2000f8e18ff */
[----:B------:R-:W-:Y:S01]  /*1d30*/  LOP3.LUT R12, R12, UR7, RZ, 0x3c, !PT ;  /* 0x000000070c0c7c12 */ /* 0x000fe2000f8e3cff */
[----:B------:R-:W-:Y:S02]  /*1d40*/  UIADD3 UR4, UP0, UPT, UR26, 0x180, URZ ;  /* 0x000001801a047890 */ /* 0x000fe4000ff1e0ff */
[----:B------:R-:W-:Y:S01]  /*1d50*/  ULOP3.LUT UR33, UR33, 0xfefffff8, URZ, 0xc0, !UPT ;  /* 0xfefffff821217892 */ /* 0x000fe2000f8ec0ff */
[----:B-1----:R-:W-:Y:S01]  /*1d60*/  SHF.L.U32 R0, R12, 0x1f, RZ ;  /* 0x0000001f0c007819 */ /* 0x002fe200000006ff */
[----:B------:R-:W-:Y:S02]  /*1d70*/  UIADD3.X UR15, UPT, UPT, URZ, UR27, URZ, UP1, !UPT ;  /* 0x0000001bff0f7290 */ /* 0x000fe40008ffe4ff */
[----:B------:R-:W-:Y:S01]  /*1d80*/  UIADD3 UR32, UPT, UPT, UR13, 0x4400, UR32 ;  /* 0x000044000d207890 */ /* 0x000fe2000fffe020 */
[----:B------:R3:W4:Y:S01]  /*1d90*/  SYNCS.PHASECHK.TRANS64.TRYWAIT P0, [UR5+0x28], R0 ;  /* 0x00002800ff0075a7 */ /* 0x0007220008001105 */
[----:B------:R-:W-:-:S02]  /*1da0*/  UPRMT UR7, URZ, 0x5410, UR24 ;  /* 0x00005410ff077896 */ /* 0x000fc40008000018 */
[----:B------:R-:W-:Y:S02]  /*1db0*/  UIADD3 UR8, UPT, UPT, UR8, 0xe400, URZ ;  /* 0x0000e40008087890 */ /* 0x000fe4000fffe0ff */
[----:B------:R-:W-:Y:S01]  /*1dc0*/  UIADD3.X UR5, UPT, UPT, URZ, UR27, URZ, UP0, !UPT ;  /* 0x0000001bff057290 */ /* 0x000fe200087fe4ff */
[----:B------:R-:W-:Y:S01]  /*1dd0*/  UMOV UR18, 0x0 ;  /* 0x0000000000127882 */ /* 0x000fe20000000000 */
[----:B------:R-:W-:Y:S01]  /*1de0*/  UMOV UR19, 0x10000000 ;  /* 0x1000000000137882 */ /* 0x000fe20000000000 */
[----:B------:R-:W-:Y:S01]  /*1df0*/  UMOV UR10, UR34 ;  /* 0x00000022000a7c82 */ /* 0x000fe20008000000 */
[----:B------:R-:W-:Y:S01]  /*1e00*/  UMOV UR12, UR36 ;  /* 0x00000024000c7c82 */ /* 0x000fe20008000000 */
[----:B------:R-:W-:Y:S01]  /*1e10*/  UMOV UR9, UR33 ;  /* 0x0000002100097c82 */ /* 0x000fe20008000000 */
[----:B------:R1:W-:Y:S03]  /*1e20*/  UTMALDG.3D.MULTICAST.2CTA [UR32], [UR14], UR7, desc[UR18] ;  /* 0x000012200e0073b4 */ /* 0x0003e60008211807 */
[----:B------:R2:W-:Y:S01]  /*1e30*/  UTMALDG.3D.2CTA [UR8], [UR4], desc[UR18] ;  /* 0x00001208040075b4 */ /* 0x0005e20008211000 */
[----:B-1----:R-:W-:Y:S01]  /*1e40*/  UIADD3 UR34, UPT, UPT, UR34, 0x40, URZ ;  /* 0x0000004022227890 */ /* 0x002fe2000fffe0ff */
[----:B------:R-:W-:Y:S01]  /*1e50*/  UMOV UR7, UR29 ;  /* 0x0000001d00077c82 */ /* 0x000fe20008000000 */
[----:B--2---:R-:W-:Y:S01]  /*1e60*/  UMOV UR4, UR6 ;  /* 0x0000000600047c82 */ /* 0x004fe20008000000 */
[----:B------:R-:W-:Y:S09]  /*1e70*/  BRA.U UP2, `(.L_x_31) ;  /* 0xfffffffd02487547 */ /* 0x000ff2000b83ffff */
.L_x_25:
[----:B------:R-:W-:Y:S01]  /*1e80*/  ULEA UR4, UR6, UR13, 0x3 ;  /* 0x0000000d06047291 */ /* 0x000fe2000f8e18ff */
[----:B-1-3--:R-:W-:Y:S01]  /*1e90*/  SHF.L.U32 R0, R12, 0x1f, RZ ;  /* 0x0000001f0c007819 */ /* 0x00afe200000006ff */
[----:B------:R-:W-:Y:S01]  /*1ea0*/  @!P1 SYNCS.ARRIVE.TRANS64.A1T0 RZ, [UR13+0x68], RZ ;  /* 0x000068ffffff99a7 */ /* 0x000fe2000810000d */
[----:B------:R-:W-:-:S06]  /*1eb0*/  UISETP.GT.AND UP0, UPT, UR42, UR41, UPT ;  /* 0x000000292a00728c */ /* 0x000fcc000bf04270 */
[----:B--2-4-:R1:W2:Y:S03]  /*1ec0*/  SYNCS.PHASECHK.TRANS64.TRYWAIT P0, [UR4+0x28], R0 ;  /* 0x00002800ff0075a7 */ /* 0x0142a60008001104 */
[----:B------:R-:W-:Y:S05]  /*1ed0*/  BRA.U !UP0, `(.L_x_32) ;  /* 0x0000000108c07547 */ /* 0x000fea000b800000 */
[----:B------:R-:W-:Y:S01]  /*1ee0*/  UIADD3 UR25, UPT, UPT, UR48, UR7, URZ ;  /* 0x0000000730197290 */ /* 0x000fe2000fffe0ff */
[----:B------:R-:W-:-:S11]  /*1ef0*/  UMOV UR4, UR6 ;  /* 0x0000000600047c82 */ /* 0x000fd60008000000 */
.L_x_38:
[----:B------:R-:W-:Y:S01]  /*1f00*/  ULEA UR17, UR4, UR13, 0x3 ;  /* 0x0000000d04117291 */ /* 0x000fe2000f8e18ff */
[----:B--2---:R-:W-:Y:S01]  /*1f10*/  @P3 MOV R2, 0x5000 ;  /* 0x0000500000023802 */ /* 0x004fe20000000f00 */
[----:B--2-4-:R-:W-:Y:S10]  /*1f20*/  @P0 BRA `(.L_x_33) ;  /* 0x00000000000c0947 */ /* 0x014ff40003800000 */
[----:B------:R-:W-:-:S04]  /*1f30*/  SHF.L.U32 R3, R12, 0x1f, RZ ;  /* 0x0000001f0c037819 */ /* 0x000fc800000006ff */
[----:B------:R-:W2:Y:S02]  /*1f40*/  SYNCS.PHASECHK.TRANS64.TRYWAIT P0, [UR17+0x28], R3 ;  /* 0x00002803ff0075a7 */ /* 0x000ea40008001111 */
[----:B--2---:R-:W-:Y:S05]  /*1f50*/  @!P0 BRA `(.L_x_34) ;  /* 0x0000005400e88947 */ /* 0x004fea0003800000 */
.L_x_33:
[----:B------:R2:W-:Y:S01]  /*1f60*/  @P3 SYNCS.ARRIVE.TRANS64 RZ, [UR17], R2 ;  /* 0x00000002ffff39a7 */ /* 0x0005e20008000011 */
[----:B------:R-:W-:-:S04]  /*1f70*/  ULOP3.LUT UR5, UR21, 0x2, URZ, 0xfc, !UPT ;  /* 0x0000000215057892 */ /* 0x000fc8000f8efcff */
[----:B------:R-:W-:-:S09]  /*1f80*/  UISETP.NE.AND UP0, UPT, UR5, 0x2, UPT ;  /* 0x000000020500788c */ /* 0x000fd2000bf05270 */
[----:B------:R-:W-:Y:S05]  /*1f90*/  BRA.U UP0, `(.L_x_35) ;  /* 0x0000000100047547 */ /* 0x000fea000b800000 */
[----:B------:R-:W-:Y:S05]  /*1fa0*/  BPT.TRAP 0x1 ;  /* 0x000000040000795c */ /* 0x000fea0000300000 */
.L_x_35:
[----:B------:R-:W-:Y:S04]  /*1fb0*/  BSSY.RECONVERGENT B0, `(.L_x_36) ;  /* 0x0000003000007945 */ /* 0x000fe80003800200 */
[----:B------:R-:W-:Y:S05]  /*1fc0*/  @!P2 BRA `(.L_x_37) ;  /* 0x000000000004a947 */ /* 0x000fea0003800000 */
[----:B------:R-:W-:Y:S05]  /*1fd0*/  BPT.TRAP 0x1 ;  /* 0x000000040000795c */ /* 0x000fea0000300000 */
.L_x_37:
[----:B------:R-:W-:Y:S05]  /*1fe0*/  BSYNC.RECONVERGENT B0 ;  /* 0x0000000000007941 */ /* 0x000fea0003800200 */
.L_x_36:
[----:B------:R-:W-:Y:S02]  /*1ff0*/  UIADD3 UR5, UPT, UPT, UR4, 0x1, URZ ;  /* 0x0000000104057890 */ /* 0x000fe4000fffe0ff */
[----:B------:R-:W-:Y:S02]  /*2000*/  UIADD3 UR14, UP1, UPT, UR26, 0x80, URZ ;  /* 0x000000801a0e7890 */ /* 0x000fe4000ff3e0ff */
[----:B------:R-:W-:Y:S02]  /*2010*/  UISETP.NE.AND UP0, UPT, UR5, 0x5, UPT ;  /* 0x000000050500788c */ /* 0x000fe4000bf05270 */
[----:B------:R-:W-:Y:S02]  /*2020*/  ULEA UR16, UR4, UR30, 0xd ;  /* 0x0000001e04107291 */ /* 0x000fe4000f8e68ff */
[----:B------:R-:W-:Y:S02]  /*2030*/  USEL UR8, URZ, 0x1, UP0 ;  /* 0x00000001ff087887 */ /* 0x000fe40008000000 */
[----:B------:R-:W-:-:S02]  /*2040*/  USEL UR6, UR5, URZ, UP0 ;  /* 0x000000ff05067287 */ /* 0x000fc40008000000 */
[----:B------:R-:W-:Y:S02]  /*2050*/  UIADD3 UR22, UP0, UPT, UR26, 0x180, URZ ;  /* 0x000001801a167890 */ /* 0x000fe4000ff1e0ff */
[----:B------:R-:W-:Y:S01]  /*2060*/  LOP3.LUT R12, R12, UR8, RZ, 0x3c, !PT ;  /* 0x000000080c0c7c12 */ /* 0x000fe2000f8e3cff */
[----:B------:R-:W-:Y:S02]  /*2070*/  ULEA UR8, UR4, UR13, 0xb ;  /* 0x0000000d04087291 */ /* 0x000fe4000f8e58ff */
[----:B------:R-:W-:Y:S01]  /*2080*/  ULEA UR5, UR6, UR13, 0x3 ;  /* 0x0000000d06057291 */ /* 0x000fe2000f8e18ff */
[----:B-1----:R-:W-:Y:S01]  /*2090*/  SHF.L.U32 R0, R12, 0x1f, RZ ;  /* 0x0000001f0c007819 */ /* 0x002fe200000006ff */
[----:B------:R-:W-:Y:S02]  /*20a0*/  USHF.L.U32 UR18, UR7, 0x6, URZ ;  /* 0x0000000607127899 */ /* 0x000fe400080006ff */
[----:B------:R-:W-:Y:S02]  /*20b0*/  ULOP3.LUT UR17, UR17, 0xfefffff8, URZ, 0xc0, !UPT ;  /* 0xfefffff811117892 */ /* 0x000fe4000f8ec0ff */
[----:B------:R-:W-:-:S02]  /*20c0*/  UIADD3.X UR15, UPT, UPT, URZ, UR27, URZ, UP1, !UPT ;  /* 0x0000001bff0f7290 */ /* 0x000fc40008ffe4ff */
[----:B------:R-:W-:Y:S01]  /*20d0*/  UPRMT UR4, URZ, 0x5410, UR24 ;  /* 0x00005410ff047896 */ /* 0x000fe20008000018 */
[----:B------:R3:W4:Y:S01]  /*20e0*/  SYNCS.PHASECHK.TRANS64.TRYWAIT P0, [UR5+0x28], R0 ;  /* 0x00002800ff0075a7 */ /* 0x0007220008001105 */
[----:B------:R-:W-:Y:S02]  /*20f0*/  UIADD3 UR8, UPT, UPT, UR8, 0xe400, URZ ;  /* 0x0000e40008087890 */ /* 0x000fe4000fffe0ff */
[----:B------:R-:W-:Y:S01]  /*2100*/  UIADD3.X UR23, UPT, UPT, URZ, UR27, URZ, UP0, !UPT ;  /* 0x0000001bff177290 */ /* 0x000fe200087fe4ff */
[----:B------:R-:W-:Y:S01]  /*2110*/  UMOV UR32, 0x0 ;  /* 0x0000000000207882 */ /* 0x000fe20000000000 */
[----:B------:R-:W-:Y:S01]  /*2120*/  UMOV UR33, 0x10000000 ;  /* 0x1000000000217882 */ /* 0x000fe20000000000 */
[----:B------:R-:W-:Y:S01]  /*2130*/  UMOV UR19, UR35 ;  /* 0x0000002300137c82 */ /* 0x000fe20008000000 */
[----:B------:R-:W-:Y:S01]  /*2140*/  UMOV UR20, UR36 ;  /* 0x0000002400147c82 */ /* 0x000fe20008000000 */
[----:B------:R-:W-:Y:S01]  /*2150*/  UMOV UR12, UR36 ;  /* 0x00000024000c7c82 */ /* 0x000fe20008000000 */
[----:B------:R-:W-:Y:S01]  /*2160*/  UMOV UR9, UR17 ;  /* 0x0000001100097c82 */ /* 0x000fe20008000000 */
[----:B------:R-:W-:Y:S01]  /*2170*/  UMOV UR10, UR18 ;  /* 0x00000012000a7c82 */ /* 0x000fe20008000000 */
[----:B------:R1:W-:Y:S01]  /*2180*/  UTMALDG.3D.MULTICAST.2CTA [UR16], [UR14], UR4, desc[UR32] ;  /* 0x000020100e0073b4 */ /* 0x0003e20008211804 */
[----:B------:R-:W-:-:S04]  /*2190*/  UIADD3 UR7, UPT, UPT, UR7, 0x1, URZ ;  /* 0x0000000107077890 */ /* 0x000fc8000fffe0ff */
[----:B------:R-:W-:Y:S01]  /*21a0*/  UISETP.NE.AND UP0, UPT, UR7, UR25, UPT ;  /* 0x000000190700728c */ /* 0x000fe2000bf05270 */
[----:B------:R3:W-:Y:S01]  /*21b0*/  UTMALDG.3D.2CTA [UR8], [UR22], desc[UR32] ;  /* 0x00002008160075b4 */ /* 0x0007e20008211000 */
[----:B-1----:R-:W-:-:S07]  /*21c0*/  UMOV UR4, UR6 ;  /* 0x0000000600047c82 */ /* 0x002fce0008000000 */
[----:B---3--:R-:W-:Y:S05]  /*21d0*/  BRA.U UP0, `(.L_x_38) ;  /* 0xfffffffd00487547 */ /* 0x008fea000b83ffff */
.L_x_32:
[C---:B------:R-:W-:Y:S01]  /*21e0*/  LEA R3, R11.reuse, UR13, 0x3 ;  /* 0x0000000d0b037c11 */ /* 0x040fe2000f8e18ff */
[----:B------:R-:W-:Y:S01]  /*21f0*/  NOP ;  /* 0x0000000000007918 */ /* 0x000fe20000000000 */
[----:B-1----:R-:W-:Y:S02]  /*2200*/  SHF.L.U32 R0, R10, 0x1f, RZ ;  /* 0x0000001f0a007819 */ /* 0x002fe400000006ff */
[----:B------:R-:W-:Y:S02]  /*2210*/  LEA R4, R11, UR13, 0x4 ;  /* 0x0000000d0b047c11 */ /* 0x000fe4000f8e20ff */
[----:B--2-4-:R-:W1:Y:S02]  /*2220*/  SYNCS.PHASECHK.TRANS64.TRYWAIT P0, [R3+URZ+0x70], R0 ;  /* 0x00007000030075a7 */ /* 0x014e6400080011ff */
[----:B-1----:R-:W-:Y:S05]  /*2230*/  @!P0 BRA `(.L_x_39) ;  /* 0x0000005400488947 */ /* 0x002fea0003800000 */
.L_x_117:
[----:B------:R-:W2:Y:S01]  /*2240*/  LDS.128 R4, [R4+0x100] ;  /* 0x0001000004047984 */ /* 0x000ea20000000c00 */
[----:B------:R-:W-:Y:S01]  /*2250*/  UISETP.GE.AND UP0, UPT, UR40, 0x1, UPT ;  /* 0x000000012800788c */ /* 0x000fe2000bf06270 */
[----:B------:R-:W-:Y:S01]  /*2260*/  @!PT LDS RZ, [RZ] ;  /* 0x00000000fffff984 */ /* 0x000fe20000000800 */
[----:B------:R-:W-:Y:S01]  /*2270*/  @!PT LDS RZ, [RZ] ;  /* 0x00000000fffff984 */ /* 0x000fe20000000800 */
[----:B------:R-:W-:Y:S01]  /*2280*/  @!PT LDS RZ, [RZ] ;  /* 0x00000000fffff984 */ /* 0x000fe20000000800 */
[----:B------:R-:W-:Y:S01]  /*2290*/  @!PT LDS RZ, [RZ] ;  /* 0x00000000fffff984 */ /* 0x000fe20000000800 */
[----:B------:R3:W-:Y:S06]  /*22a0*/  MEMBAR.ALL.CTA ;  /* 0x0000000000007992 */ /* 0x0007ec0000008000 */
[----:B---3--:R-:W3:Y:S01]  /*22b0*/  FENCE.VIEW.ASYNC.S ;  /* 0x00000000000073c6 */ /* 0x008ee20000000000 */
[----:B--2---:R-:W-:-:S13]  /*22c0*/  LOP3.LUT P0, RZ, R6, 0x1, RZ, 0xc0, !PT ;  /* 0x0000000106ff7812 */ /* 0x004fda000780c0ff */
[----:B---3--:R-:W-:Y:S01]  /*22d0*/  VOTEU.ANY UP1, P0 ;  /* 0x0000000000ff7886 */ /* 0x008fe20000020100 */
[----:B------:R-:W-:-:S13]  /*22e0*/  PLOP3.LUT P0, PT, PT, PT, UP1, 0x80, 0x8 ;  /* 0x000000000008781c */ /* 0x000fda0003f0f018 */
[----:B-1----:R-:W-:Y:S02]  /*22f0*/  @P0 LOP3.LUT R0, R5, 0xffff, RZ, 0xc0, !PT ;  /* 0x0000ffff05000812 */ /* 0x002fe400078ec0ff */
[----:B------:R-:W-:Y:S02]  /*2300*/  @P0 MOV R2, R4 ;  /* 0x0000000400020202 */ /* 0x000fe40000000f00 */
[----:B------:R-:W-:Y:S01]  /*2310*/  @P0 R2UR UR5, R0 ;  /* 0x00000000000502ca */ /* 0x000fe200000e0000 */
[----:B------:R-:W-:Y:S01]  /*2320*/  VIADD R0, R3, 0x80 ;  /* 0x0000008003007836 */ /* 0x000fe20000000000 */
[----:B------:R-:W-:Y:S02]  /*2330*/  @P0 SHF.R.U32.HI R4, RZ, 0x10, R5 ;  /* 0x00000010ff040819 */ /* 0x000fe40000011605 */
[----:B------:R-:W-:Y:S02]  /*2340*/  @P0 R2UR UR7, R2 ;  /* 0x00000000020702ca */ /* 0x000fe400000e0000 */
[----:B------:R-:W-:-:S02]  /*2350*/  PRMT R0, RZ, 0x654, R0 ;  /* 0x00000654ff007816 */ /* 0x000fc40000000000 */
[----:B------:R-:W-:Y:S02]  /*2360*/  @P0 R2UR UR4, R4 ;  /* 0x00000000040402ca */ /* 0x000fe400000e0000 */
[----:B------:R1:W-:Y:S03]  /*2370*/  SYNCS.ARRIVE.TRANS64.RED.A1T0 RZ, [R0+URZ], RZ ;  /* 0x000000ff00ff79a7 */ /* 0x0003e600081004ff */
[----:B------:R-:W-:-:S04]  /*2380*/  @UP1 UMOV UR31, UR5 ;  /* 0x00000005001f1c82 */ /* 0x000fc80008000000 */
[----:B------:R-:W-:-:S04]  /*2390*/  @UP1 UMOV UR37, UR7 ;  /* 0x0000000700251c82 */ /* 0x000fc80008000000 */
[----:B------:R-:W-:Y:S01]  /*23a0*/  @UP1 UMOV UR36, UR4 ;  /* 0x0000000400241c82 */ /* 0x000fe20008000000 */
[----:B------:R-:W-:Y:S05]  /*23b0*/  BRA.U !UP0, `(.L_x_40) ;  /* 0x0000000108d47547 */ /* 0x000fea000b800000 */
[----:B------:R-:W2:Y:S01]  /*23c0*/  LDCU.128 UR16, c[0x0][0xb10] ;  /* 0x00016200ff1077ac */ /* 0x000ea20008000c00 */
[----:B------:R-:W3:Y:S01]  /*23d0*/  LDCU UR12, c[0x0][0xb20] ;  /* 0x00016400ff0c77ac */ /* 0x000ee20008000800 */
[----:B------:R-:W4:Y:S01]  /*23e0*/  LDCU UR20, c[0x0][0xb0c] ;  /* 0x00016180ff1477ac */ /* 0x000f220008000800 */
[----:B------:R-:W1:Y:S01]  /*23f0*/  LDCU.64 UR8, c[0x0][0xb28] ;  /* 0x00016500ff0877ac */ /* 0x000e620008000a00 */
[----:B------:R-:W-:Y:S02]  /*2400*/  UISETP.NE.AND UP3, UPT, UR40, 0x1, UPT ;  /* 0x000000012800788c */ /* 0x000fe4000bf65270 */
[----:B--2---:R-:W-:Y:S02]  /*2410*/  UIMAD.WIDE.U32 UR10, UR38, UR19, URZ ;  /* 0x00000013260a72a5 */ /* 0x004fe4000f8e00ff */
[----:B------:R-:W-:Y:S02]  /*2420*/  UIMAD.WIDE.U32 UR4, UR39, UR16, URZ ;  /* 0x00000010270472a5 */ /* 0x000fe4000f8e00ff */
[----:B------:R-:W-:-:S02]  /*2430*/  UISETP.NE.AND UP0, UPT, UR18, 0x1, UPT ;  /* 0x000000011200788c */ /* 0x000fc4000bf05270 */
[----:B------:R-:W-:Y:S01]  /*2440*/  UIMAD.WIDE.U32 UR22, UR31, UR19, URZ ;  /* 0x000000131f1672a5 */ /* 0x000fe2000f8e00ff */
[----:B------:R-:W-:Y:S02]  /*2450*/  UMOV UR10, UR11 ;  /* 0x0000000b000a7c82 */ /* 0x000fe40008000000 */
[----:B------:R-:W-:Y:S01]  /*2460*/  UMOV UR4, UR5 ;  /* 0x0000000500047c82 */ /* 0x000fe20008000000 */
[----:B---3--:R-:W-:Y:S02]  /*2470*/  USHF.R.U32.HI UR10, URZ, UR12, UR10 ;  /* 0x0000000cff0a7299 */ /* 0x008fe4000801160a */
[----:B----4-:R-:W-:Y:S02]  /*2480*/  UISETP.NE.AND UP2, UPT, UR20, 0x1, UPT ;  /* 0x000000011400788c */ /* 0x010fe4000bf45270 */
[----:B------:R-:W-:Y:S02]  /*2490*/  USHF.R.U32.HI UR4, URZ, UR17, UR4 ;  /* 0x00000011ff047299 */ /* 0x000fe40008011604 */
[----:B------:R-:W-:-:S02]  /*24a0*/  USEL UR5, UR38, UR10, !UP0 ;  /* 0x0000000a26057287 */ /* 0x000fc4000c000000 */
[----:B------:R-:W-:Y:S02]  /*24b0*/  USEL UR7, UR39, UR4, !UP2 ;  /* 0x0000000427077287 */ /* 0x000fe4000d000000 */
[----:B-1----:R-:W-:Y:S01]  /*24c0*/  UIMAD.WIDE.U32 UR10, UR5, UR8, URZ ;  /* 0x00000008050a72a5 */ /* 0x002fe2000f8e00ff */
[----:B------:R-:W-:Y:S01]  /*24d0*/  UMOV UR4, UR23 ;  /* 0x0000001700047c82 */ /* 0x000fe20008000000 */
[----:B------:R-:W-:Y:S02]  /*24e0*/  UIMAD.WIDE.U32 UR14, UR37, UR16, URZ ;  /* 0x00000010250e72a5 */ /* 0x000fe4000f8e00ff */
[----:B------:R-:W-:-:S03]  /*24f0*/  UIMAD.WIDE.U32 UR22, UR7, UR8, URZ ;  /* 0x00000008071672a5 */ /* 0x000fc6000f8e00ff */
[----:B------:R-:W-:Y:S01]  /*2500*/  UMOV UR10, UR11 ;  /* 0x0000000b000a7c82 */ /* 0x000fe20008000000 */
[----:B------:R-:W-:Y:S02]  /*2510*/  USHF.R.U32.HI UR4, URZ, UR12, UR4 ;  /* 0x0000000cff047299 */ /* 0x000fe40008011604 */
[----:B------:R-:W-:Y:S01]  /*2520*/  @UP3 USHF.R.U32.HI UR5, URZ, UR9, UR10 ;  /* 0x00000009ff053299 */ /* 0x000fe2000801160a */
[----:B------:R-:W-:Y:S01]  /*2530*/  UMOV UR14, UR15 ;  /* 0x0000000f000e7c82 */ /* 0x000fe20008000000 */
[----:B------:R-:W-:Y:S01]  /*2540*/  UMOV UR22, UR23 ;  /* 0x0000001700167c82 */ /* 0x000fe20008000000 */
[----:B------:R-:W-:Y:S02]  /*2550*/  USHF.R.U32.HI UR17, URZ, UR17, UR14 ;  /* 0x00000011ff117299 */ /* 0x000fe4000801160e */
[----:B------:R-:W-:Y:S02]  /*2560*/  USEL UR4, UR31, UR4, !UP0 ;  /* 0x000000041f047287 */ /* 0x000fe4000c000000 */
[----:B------:R-:W-:-:S02]  /*2570*/  @UP3 USHF.R.U32.HI UR7, URZ, UR9, UR22 ;  /* 0x00000009ff073299 */ /* 0x000fc40008011616 */
[----:B------:R-:W-:Y:S02]  /*2580*/  UIMAD UR10, UR40, UR5, URZ ;  /* 0x00000005280a72a4 */ /* 0x000fe4000f8e02ff */
[----:B------:R-:W-:Y:S02]  /*2590*/  USEL UR5, UR37, UR17, !UP2 ;  /* 0x0000001125057287 */ /* 0x000fe4000d000000 */
[----:B------:R-:W-:Y:S02]  /*25a0*/  UIMAD UR12, UR40, UR7, URZ ;  /* 0x00000007280c72a4 */ /* 0x000fe4000f8e02ff */
[----:B------:R-:W-:Y:S02]  /*25b0*/  UISETP.GE.AND UP0, UPT, UR4, UR10, UPT ;  /* 0x0000000a0400728c */ /* 0x000fe4000bf06270 */
[----:B------:R-:W-:Y:S02]  /*25c0*/  UIMAD.WIDE.U32 UR10, UR4, UR8, URZ ;  /* 0x00000008040a72a5 */ /* 0x000fe4000f8e00ff */
[----:B------:R-:W-:-:S02]  /*25d0*/  UISETP.GE.OR UP0, UPT, UR5, UR12, UP0 ;  /* 0x0000000c0500728c */ /* 0x000fc40008706670 */
[----:B------:R-:W-:Y:S02]  /*25e0*/  UIMAD.WIDE.U32 UR14, UR5, UR8, URZ ;  /* 0x00000008050e72a5 */ /* 0x000fe4000f8e00ff */
[----:B------:R-:W-:Y:S01]  /*25f0*/  UIADD3 UR12, UPT, UPT, -UR5, URZ, URZ ;  /* 0x000000ff050c7290 */ /* 0x000fe2000fffe1ff */
[----:B------:R-:W-:Y:S01]  /*2600*/  UMOV UR10, UR11 ;  /* 0x0000000b000a7c82 */ /* 0x000fe20008000000 */
[----:B------:R-:W-:Y:S02]  /*2610*/  UIADD3 UR11, UPT, UPT, -UR4, URZ, URZ ;  /* 0x000000ff040b7290 */ /* 0x000fe4000fffe1ff */
[----:B------:R-:W-:-:S03]  /*2620*/  USHF.R.U32.HI UR10, URZ, UR9, UR10 ;  /* 0x00000009ff0a7299 */ /* 0x000fc6000801160a */
[----:B------:R-:W-:Y:S01]  /*2630*/  @!UP0 UMOV UR8, UR15 ;  /* 0x0000000f00088c82 */ /* 0x000fe20008000000 */
[----:B------:R-:W-:Y:S02]  /*2640*/  UIMAD UR11, UR18, UR11, UR31 ;  /* 0x0000000b120b72a4 */ /* 0x000fe4000f8e021f */
[----:B------:R-:W-:Y:S02]  /*2650*/  USEL UR10, UR4, UR10, !UP3 ;  /* 0x0000000a040a7287 */ /* 0x000fe4000d800000 */
[----:B------:R-:W-:Y:S02]  /*2660*/  @!UP0 USHF.R.U32.HI UR8, URZ, UR9, UR8 ;  /* 0x00000009ff088299 */ /* 0x000fe40008011608 */
[----:B------:R-:W-:Y:S02]  /*2670*/  UIADD3 UR9, UPT, UPT, -UR10, URZ, URZ ;  /* 0x000000ff0a097290 */ /* 0x000fe4000fffe1ff */
[----:B------:R-:W-:Y:S02]  /*2680*/  @!UP0 USEL UR8, UR5, UR8, !UP3 ;  /* 0x0000000805088287 */ /* 0x000fe4000d800000 */
[----:B------:R-:W-:-:S02]  /*2690*/  UIMAD UR9, UR40, UR9, UR4 ;  /* 0x00000009280972a4 */ /* 0x000fc4000f8e0204 */
[----:B------:R-:W-:Y:S02]  /*26a0*/  @!UP0 UIADD3 UR10, UPT, UPT, UR10, -UR8, URZ ;  /* 0x800000080a0a8290 */ /* 0x000fe4000fffe0ff */
[----:B------:R-:W-:Y:S02]  /*26b0*/  @!UP0 UIMAD UR8, UR9, UR7, UR8 ;  /* 0x00000007090882a4 */ /* 0x000fe4000f8e0208 */
[----:B------:R-:W-:Y:S02]  /*26c0*/  @!UP0 UIMAD UR4, UR40, UR10, UR5 ;  /* 0x0000000a280482a4 */ /* 0x000fe4000f8e0205 */
[----:B------:R-:W-:Y:S02]  /*26d0*/  UIMAD UR7, UR20, UR12, UR37 ;  /* 0x0000000c140772a4 */ /* 0x000fe4000f8e0225 */
[----:B------:R-:W-:Y:S01]  /*26e0*/  UIMAD UR31, UR4, UR18, UR11 ;  /* 0x00000012041f72a4 */ /* 0x000fe2000f8e020b */
[----:B------:R-:W-:Y:S02]  /*26f0*/  @!UP0 UMOV UR5, UR8 ;  /* 0x0000000800058c82 */ /* 0x000fe40008000000 */
[----:B------:R-:W-:-:S12]  /*2700*/  UIMAD UR37, UR5, UR20, UR7 ;  /* 0x00000014052572a4 */ /* 0x000fd8000f8e0207 */
.L_x_40:
[----:B------:R-:W2:Y:S02]  /*2710*/  LDCU UR4, c[0x0][0xb30] ;  /* 0x00016600ff0477ac */ /* 0x000ea40008000800 */
[----:B--2---:R-:W-:-:S09]  /*2720*/  UISETP.NE.AND UP0, UPT, UR4, 0x1, UPT ;  /* 0x000000010400788c */ /* 0x004fd2000bf05270 */
[----:B------:R-:W-:Y:S05]  /*2730*/  BRA.U UP0, `(.L_x_41) ;  /* 0x0000000100447547 */ /* 0x000fea000b800000 */
[----:B------:R-:W2:Y:S01]  /*2740*/  LDCU.128 UR16, c[0x0][0xb10] ;  /* 0x00016200ff1077ac */ /* 0x000ea20008000c00 */
[----:B------:R-:W3:Y:S01]  /*2750*/  LDCU UR10, c[0x0][0xb0c] ;  /* 0x00016180ff0a77ac */ /* 0x000ee20008000800 */
[----:B------:R-:W4:Y:S01]  /*2760*/  LDCU UR7, c[0x0][0xb20] ;  /* 0x00016400ff0777ac */ /* 0x000f220008000800 */
[----:B--2---:R-:W-:Y:S02]  /*2770*/  UIMAD.WIDE.U32 UR8, UR37, UR16, URZ ;  /* 0x00000010250872a5 */ /* 0x004fe4000f8e00ff */
[----:B------:R-:W-:Y:S02]  /*2780*/  UIMAD.WIDE.U32 UR4, UR31, UR19, URZ ;  /* 0x000000131f0472a5 */ /* 0x000fe4000f8e00ff */
[----:B---3--:R-:W-:Y:S02]  /*2790*/  UISETP.NE.AND UP2, UPT, UR10, 0x1, UPT ;  /* 0x000000010a00788c */ /* 0x008fe4000bf45270 */
[----:B------:R-:W-:Y:S01]  /*27a0*/  UISETP.NE.AND UP0, UPT, UR18, 0x1, UPT ;  /* 0x000000011200788c */ /* 0x000fe2000bf05270 */
[----:B------:R-:W-:-:S02]  /*27b0*/  UMOV UR8, UR9 ;  /* 0x0000000900087c82 */ /* 0x000fc40008000000 */
[----:B------:R-:W-:Y:S01]  /*27c0*/  UMOV UR4, UR5 ;  /* 0x0000000500047c82 */ /* 0x000fe20008000000 */
[----:B------:R-:W-:Y:S02]  /*27d0*/  USHF.R.U32.HI UR17, URZ, UR17, UR8 ;  /* 0x00000011ff117299 */ /* 0x000fe40008011608 */
[----:B----4-:R-:W-:Y:S02]  /*27e0*/  USHF.R.U32.HI UR4, URZ, UR7, UR4 ;  /* 0x00000007ff047299 */ /* 0x010fe40008011604 */
[----:B------:R-:W-:Y:S02]  /*27f0*/  USEL UR5, UR37, UR17, !UP2 ;  /* 0x0000001125057287 */ /* 0x000fe4000d000000 */
[----:B------:R-:W-:-:S04]  /*2800*/  USEL UR4, UR31, UR4, !UP0 ;  /* 0x000000041f047287 */ /* 0x000fc8000c000000 */
[----:B------:R-:W-:Y:S02]  /*2810*/  UIADD3 UR7, UPT, UPT, UR5, -UR4, URZ ;  /* 0x8000000405077290 */ /* 0x000fe4000fffe0ff */
[----:B------:R-:W-:Y:S02]  /*2820*/  UIADD3 UR4, UPT, UPT, -UR5, UR4, URZ ;  /* 0x0000000405047290 */ /* 0x000fe4000fffe1ff */
[----:B------:R-:W-:Y:S02]  /*2830*/  UIMAD UR31, UR7, UR18, UR31 ;  /* 0x00000012071f72a4 */ /* 0x000fe4000f8e021f */
[----:B------:R-:W-:-:S12]  /*2840*/  UIMAD UR37, UR4, UR10, UR37 ;  /* 0x0000000a042572a4 */ /* 0x000fd8000f8e0225 */
.L_x_41:
[----:B------:R-:W-:Y:S01]  /*2850*/  VIADD R11, R11, 0x1 ;  /* 0x000000010b0b7836 */ /* 0x000fe20000000000 */
[----:B------:R-:W-:Y:S01]  /*2860*/  PLOP3.LUT P1, PT, PT, PT, PT, 0x80, 0x8 ;  /* 0x000000000008781c */ /* 0x000fe20003f2f070 */
[----:B------:R-:W-:Y:S02]  /*2870*/  UIADD3 UR46, UPT, UPT, UR37, UR58, URZ ;  /* 0x0000003a252e7290 */ /* 0x000fe4000fffe0ff */
[----:B------:R-:W-:Y:S01]  /*2880*/  UIADD3 UR45, UPT, UPT, UR31, UR55, URZ ;  /* 0x000000371f2d7290 */ /* 0x000fe2000fffe0ff */
[----:B------:R-:W-:-:S04]  /*2890*/  ISETP.NE.AND P0, PT, R11, 0x2, PT ;  /* 0x000000020b00780c */ /* 0x000fc80003f05270 */
[----:B-1----:R-:W-:Y:S02]  /*28a0*/  SEL R0, RZ, 0x1, P0 ;  /* 0x00000001ff007807 */ /* 0x002fe40000000000 */
[----:B------:R-:W-:Y:S02]  /*28b0*/  SEL R11, R11, RZ, P0 ;  /* 0x000000ff0b0b7207 */ /* 0x000fe40000000000 */
[----:B------:R-:W-:Y:S01]  /*28c0*/  LOP3.LUT R10, R10, R0, RZ, 0x3c, !PT ;  /* 0x000000000a0a7212 */ /* 0x000fe200078e3cff */
[----:B------:R-:W-:Y:S06]  /*28d0*/  BRA.U UP1, `(.L_x_42) ;  /* 0xfffffff101447547 */ /* 0x000fec000b83ffff */
[----:B------:R-:W-:Y:S01]  /*28e0*/  UIADD3 UR13, UPT, UPT, UR13, 0x28, URZ ;  /* 0x000000280d0d7890 */ /* 0x000fe2000fffe0ff */
[----:B------:R-:W-:-:S03]  /*28f0*/  SHF.L.U32 R2, R12, 0x1f, RZ ;  /* 0x0000001f0c027819 */ /* 0x000fc600000006ff */
[----:B------:R-:W-:-:S09]  /*2900*/  ULEA UR4, UR6, UR13, 0x3 ;  /* 0x0000000d06047291 */ /* 0x000fd2000f8e18ff */
[----:B------:R-:W1:Y:S02]  /*2910*/  SYNCS.PHASECHK.TRANS64.TRYWAIT P0, [UR4], R2 ;  /* 0x00000002ff0075a7 */ /* 0x000e640008001104 */
[----:B-1----:R-:W-:Y:S05]  /*2920*/  @!P0 BRA `(.L_x_43) ;  /* 0x0000004c00a08947 */ /* 0x002fea0003800000 */
.L_x_119:
[----:B------:R-:W-:-:S04]  /*2930*/  UIADD3 UR4, UPT, UPT, UR6, 0x1, URZ ;  /* 0x0000000106047890 */ /* 0x000fc8000fffe0ff */
[----:B------:R-:W-:-:S04]  /*2940*/  UISETP.NE.AND UP0, UPT, UR4, 0x5, UPT ;  /* 0x000000050400788c */ /* 0x000fc8000bf05270 */
[----:B------:R-:W-:Y:S02]  /*2950*/  USEL UR6, URZ, 0x1, UP0 ;  /* 0x00000001ff067887 */ /* 0x000fe40008000000 */
[----:B------:R-:W-:-:S04]  /*2960*/  USEL UR4, UR4, URZ, UP0 ;  /* 0x000000ff04047287 */ /* 0x000fc80008000000 */
[----:B------:R-:W-:Y:S01]  /*2970*/  ULEA UR5, UR4, UR13, 0x3 ;  /* 0x0000000d04057291 */ /* 0x000fe2000f8e18ff */
[----:B-1----:R-:W-:-:S04]  /*2980*/  LOP3.LUT R2, R12, UR6, RZ, 0x3c, !PT ;  /* 0x000000060c027c12 */ /* 0x002fc8000f8e3cff */
[----:B------:R-:W-:-:S04]  /*2990*/  SHF.L.U32 R3, R2, 0x1f, RZ ;  /* 0x0000001f02037819 */ /* 0x000fc800000006ff */
[----:B------:R-:W1:Y:S02]  /*29a0*/  SYNCS.PHASECHK.TRANS64.TRYWAIT P0, [UR5], R3 ;  /* 0x00000003ff0075a7 */ /* 0x000e640008001105 */
[----:B-1----:R-:W-:Y:S05]  /*29b0*/  @!P0 BRA `(.L_x_44) ;  /* 0x0000004c00948947 */ /* 0x002fea0003800000 */
.L_x_121:
[----:B------:R-:W-:-:S04]  /*29c0*/  UIADD3 UR4, UPT, UPT, UR4, 0x1, URZ ;  /* 0x0000000104047890 */ /* 0x000fc8000fffe0ff */
[----:B------:R-:W-:-:S04]  /*29d0*/  UISETP.NE.AND UP0, UPT, UR4, 0x5, UPT ;  /* 0x000000050400788c */ /* 0x000fc8000bf05270 */
[----:B------:R-:W-:Y:S02]  /*29e0*/  USEL UR6, URZ, 0x1, UP0 ;  /* 0x00000001ff067887 */ /* 0x000fe40008000000 */
[----:B------:R-:W-:-:S04]  /*29f0*/  USEL UR4, UR4, URZ, UP0 ;  /* 0x000000ff04047287 */ /* 0x000fc80008000000 */
[----:B------:R-:W-:Y:S01]  /*2a00*/  ULEA UR5, UR4, UR13, 0x3 ;  /* 0x0000000d04057291 */ /* 0x000fe2000f8e18ff */
[----:B------:R-:W-:-:S04]  /*2a10*/  LOP3.LUT R2, R2, UR6, RZ, 0x3c, !PT ;  /* 0x0000000602027c12 */ /* 0x000fc8000f8e3cff */
[----:B-1----:R-:W-:-:S04]  /*2a20*/  SHF.L.U32 R3, R2, 0x1f, RZ ;  /* 0x0000001f02037819 */ /* 0x002fc800000006ff */
[----:B------:R-:W1:Y:S02]  /*2a30*/  SYNCS.PHASECHK.TRANS64.TRYWAIT P0, [UR5], R3 ;  /* 0x00000003ff0075a7 */ /* 0x000e640008001105 */
[----:B-1----:R-:W-:Y:S05]  /*2a40*/  @!P0 BRA `(.L_x_45) ;  /* 0x0000004c00888947 */ /* 0x002fea0003800000 */
.L_x_123:
        /* <DEDUP_REMOVED lines=9> */
.L_x_125:
[----:B------:R-:W-:-:S04]  /*2ae0*/  UIADD3 UR4, UPT, UPT, UR4, 0x1, URZ ;  /* 0x0000000104047890 */ /* 0x000fc8000fffe0ff */
[----:B------:R-:W-:-:S04]  /*2af0*/  UISETP.NE.AND UP0, UPT, UR4, 0x5, UPT ;  /* 0x000000050400788c */ /* 0x000fc8000bf05270 */
[----:B------:R-:W-:Y:S02]  /*2b00*/  USEL UR5, URZ, 0x1, UP0 ;  /* 0x00000001ff057887 */ /* 0x000fe40008000000 */
[----:B------:R-:W-:-:S04]  /*2b10*/  USEL UR4, UR4, URZ, UP0 ;  /* 0x000000ff04047287 */ /* 0x000fc80008000000 */
[----:B------:R-:W-:Y:S01]  /*2b20*/  ULEA UR4, UR4, UR13, 0x3 ;  /* 0x0000000d04047291 */ /* 0x000fe2000f8e18ff */
[----:B------:R-:W-:-:S04]  /*2b30*/  LOP3.LUT R2, R2, UR5, RZ, 0x3c, !PT ;  /* 0x0000000502027c12 */ /* 0x000fc8000f8e3cff */
[----:B------:R-:W-:Y:S01]  /*2b40*/  SHF.L.U32 R2, R2, 0x1f, RZ ;  /* 0x0000001f02027819 */ /* 0x000fe200000006ff */
[----:B-1----:R-:W-:-:S07]  /*2b50*/  IMAD.U32 R0, RZ, RZ, UR4 ;  /* 0x00000004ff007e24 */ /* 0x002fce000f8e00ff */
.L_x_47:
[----:B-1----:R1:W2:Y:S02]  /*2b60*/  SYNCS.PHASECHK.TRANS64.TRYWAIT P0, [R0+URZ], R2 ;  /* 0x00000002000075a7 */ /* 0x0022a400080011ff */
[----:B--2---:R-:W-:Y:S05]  /*2b70*/  @!P0 NANOSLEEP.SYNCS 0x989680 ;  /* 0x009896800000895d */ /* 0x004fea0003900000 */
[----:B------:R-:W2:Y:S02]  /*2b80*/  @!P0 SYNCS.PHASECHK.TRANS64 P0, [R0+URZ], R2 ;  /* 0x00000002000085a7 */ /* 0x000ea400080010ff */
[----:B--2---:R-:W-:Y:S05]  /*2b90*/  @P0 EXIT ;  /* 0x000000000000094d */ /* 0x004fea0003800000 */
[----:B------:R-:W-:Y:S05]  /*2ba0*/  BRA `(.L_x_47) ;  /* 0xfffffffc00ec7947 */ /* 0x000fea000383ffff */
.L_x_22:
[----:B------:R-:W1:Y:S02]  /*2bb0*/  S2UR UR4, SR_CgaCtaId ;  /* 0x00000000000479c3 */ /* 0x000e640000008800 */
[----:B-1----:R-:W-:-:S04]  /*2bc0*/  UISETP.NE.AND UP0, UPT, UR4, URZ, UPT ;  /* 0x000000ff0400728c */ /* 0x002fc8000bf05270 */
[----:B------:R-:W-:-:S09]  /*2bd0*/  UISETP.NE.OR UP0, UPT, UR13, 0x1, UP0 ;  /* 0x000000010d00788c */ /* 0x000fd20008705670 */
[----:B------:R-:W-:Y:S05]  /*2be0*/  BRA.U UP0, `(.L_x_48) ;  /* 0x00000005004c7547 */ /* 0x000fea000b800000 */
[----:B------:R-:W1:Y:S01]  /*2bf0*/  S2UR UR5, SR_CgaCtaId ;  /* 0x00000000000579c3 */ /* 0x000e620000008800 */
[----:B------:R-:W-:Y:S01]  /*2c00*/  UMOV UR4, 0x400 ;  /* 0x0000040000047882 */ /* 0x000fe20000000000 */
[----:B------:R-:W-:Y:S01]  /*2c10*/  ISETP.GE.U32.AND P2, PT, R0, 0x4, PT ;  /* 0x000000040000780c */ /* 0x000fe20003f46070 */
[----:B------:R-:W-:Y:S01]  /*2c20*/  IMAD.MOV.U32 R12, RZ, RZ, 0x1 ;  /* 0x00000001ff0c7424 */ /* 0x000fe200078e00ff */
[----:B------:R-:W-:Y:S02]  /*2c30*/  CS2R R10, SRZ ;  /* 0x00000000000a7805 */ /* 0x000fe4000001ff00 */
[----:B------:R-:W-:Y:S01]  /*2c40*/  CS2R R8, SRZ ;  /* 0x0000000000087805 */ /* 0x000fe2000001ff00 */
[----:B-1----:R-:W-:-:S03]  /*2c50*/  ULEA UR6, UR5, UR4, 0x18 ;  /* 0x0000000405067291 */ /* 0x002fc6000f8ec0ff */
[----:B------:R-:W-:-:S09]  /*2c60*/  UMOV UR5, URZ ;  /* 0x000000ff00057c82 */ /* 0x000fd20008000000 */
.L_x_52:
[----:B------:R-:W-:Y:S02]  /*2c70*/  LEA R2, R8, UR6, 0x3 ;  /* 0x0000000608027c11 */ /* 0x000fe4000f8e18ff */
[----:B------:R-:W-:-:S03]  /*2c80*/  SHF.L.U32 R4, R9, 0x1f, RZ ;  /* 0x0000001f09047819 */ /* 0x000fc600000006ff */
[----:B------:R-:W-:Y:S01]  /*2c90*/  VIADD R5, R2, 0xe0 ;  /* 0x000000e002057836 */ /* 0x000fe20000000000 */
[----:B------:R-:W1:Y:S02]  /*2ca0*/  SYNCS.PHASECHK.TRANS64.TRYWAIT P0, [R2+URZ+0xd0], R4 ;  /* 0x0000d004020075a7 */ /* 0x000e6400080011ff */
[----:B-1----:R-:W-:Y:S05]  /*2cb0*/  @!P0 BRA `(.L_x_49) ;  /* 0x0000004c001c8947 */ /* 0x002fea0003800000 */
.L_x_126:
[----:B------:R-:W-:Y:S01]  /*2cc0*/  ULEA UR4, UR5, UR6, 0x3 ;  /* 0x0000000605047291 */ /* 0x000fe2000f8e18ff */
[----:B-1----:R-:W-:Y:S01]  /*2cd0*/  PRMT R2, RZ, 0x654, R5 ;  /* 0x00000654ff027816 */ /* 0x002fe20000000005 */
[----:B------:R-:W-:Y:S01]  /*2ce0*/  @!P2 IMAD.MOV.U32 R4, RZ, RZ, 0x10 ;  /* 0x00000010ff04a424 */ /* 0x000fe200078e00ff */
[----:B------:R-:W-:Y:S01]  /*2cf0*/  SHF.L.U32 R5, R12, 0x1f, RZ ;  /* 0x0000001f0c057819 */ /* 0x000fe200000006ff */
[----:B------:R-:W-:Y:S01]  /*2d00*/  UIADD3 UR7, UPT, UPT, UR4, 0x70, URZ ;  /* 0x0000007004077890 */ /* 0x000fe2000fffe0ff */
[----:B------:R1:W-:Y:S05]  /*2d10*/  SYNCS.ARRIVE.TRANS64.RED.A1T0 RZ, [R2+URZ], RZ ;  /* 0x000000ff02ff79a7 */ /* 0x0003ea00081004ff */
[----:B------:R-:W-:Y:S01]  /*2d20*/  IMAD.U32 R6, RZ, RZ, UR7 ;  /* 0x00000007ff067e24 */ /* 0x000fe2000f8e00ff */
[----:B------:R-:W2:Y:S04]  /*2d30*/  SYNCS.PHASECHK.TRANS64.TRYWAIT P0, [UR4+0x80], R5 ;  /* 0x00008005ff0075a7 */ /* 0x000ea80008001104 */
[----:B------:R-:W-:Y:S01]  /*2d40*/  PRMT R6, R0, 0x654, R6 ;  /* 0x0000065400067816 */ /* 0x000fe20000000006 */
[----:B-12---:R-:W-:Y:S06]  /*2d50*/  @!P0 BRA `(.L_x_50) ;  /* 0x0000004c00088947 */ /* 0x006fec0003800000 */
.L_x_128:
[----:B------:R-:W-:Y:S01]  /*2d60*/  ULEA UR8, UR5, UR6, 0x4 ;  /* 0x0000000605087291 */ /* 0x000fe2000f8e20ff */
[----:B------:R-:W-:Y:S01]  /*2d70*/  SEL R3, R6, R3, !P2 ;  /* 0x0000000306037207 */ /* 0x000fe20005000000 */
[----:B------:R-:W-:Y:S01]  /*2d80*/  UIADD3 UR9, UPT, UPT, UR4, 0x70, URZ ;  /* 0x0000007004097890 */ /* 0x000fe2000fffe0ff */
[----:B-1----:R-:W-:Y:S01]  /*2d90*/  LEA R2, R11, UR6, 0x3 ;  /* 0x000000060b027c11 */ /* 0x002fe2000f8e18ff */
[----:B------:R-:W-:Y:S01]  /*2da0*/  UIADD3 UR8, UPT, UPT, UR8, 0x100, URZ ;  /* 0x0000010008087890 */ /* 0x000fe2000fffe0ff */
[----:B------:R1:W-:Y:S01]  /*2db0*/  @!P2 SYNCS.ARRIVE.TRANS64.RED RZ, [R3+URZ], R4 ;  /* 0x0000000403ffa9a7 */ /* 0x0003e200080004ff */
[----:B------:R-:W-:Y:S01]  /*2dc0*/  UIADD3 UR4, UPT, UPT, UR5, 0x1, URZ ;  /* 0x0000000105047890 */ /* 0x000fe2000fffe0ff */
[----:B------:R-:W-:-:S03]  /*2dd0*/  VIADD R8, R8, 0x1 ;  /* 0x0000000108087836 */ /* 0x000fc60000000000 */
[----:B------:R-:W-:Y:S02]  /*2de0*/  UISETP.NE.AND UP0, UPT, UR4, 0x2, UPT ;  /* 0x000000020400788c */ /* 0x000fe4000bf05270 */
[----:B------:R-:W-:Y:S01]  /*2df0*/  ISETP.NE.AND P0, PT, R8, 0x2, PT ;  /* 0x000000020800780c */ /* 0x000fe20003f05270 */
[----:B------:R-:W-:Y:S06]  /*2e00*/  UGETNEXTWORKID.BROADCAST [UR8], [UR9] ;  /* 0x00000000080073ca */ /* 0x000fec0008000100 */
[----:B------:R-:W-:Y:S02]  /*2e10*/  USEL UR7, URZ, 0x1, UP0 ;  /* 0x00000001ff077887 */ /* 0x000fe40008000000 */
[----:B------:R-:W-:-:S04]  /*2e20*/  USEL UR5, UR4, URZ, UP0 ;  /* 0x000000ff04057287 */ /* 0x000fc80008000000 */
[----:B------:R-:W-:Y:S02]  /*2e30*/  LOP3.LUT R12, R12, UR7, RZ, 0x3c, !PT ;  /* 0x000000070c0c7c12 */ /* 0x000fe4000f8e3cff */
[----:B-1----:R-:W-:-:S04]  /*2e40*/  SHF.L.U32 R4, R10, 0x1f, RZ ;  /* 0x0000001f0a047819 */ /* 0x002fc800000006ff */
[----:B------:R-:W1:Y:S02]  /*2e50*/  SYNCS.PHASECHK.TRANS64.TRYWAIT P1, [R2+URZ+0x70], R4 ;  /* 0x00007004020075a7 */ /* 0x000e6400080211ff */
[----:B-1----:R-:W-:Y:S05]  /*2e60*/  @!P1 BRA `(.L_x_51) ;  /* 0x0000004800dc9947 */ /* 0x002fea0003800000 */
.L_x_129:
[C---:B-1----:R-:W-:Y:S01]  /*2e70*/  LEA R4, R11.reuse, UR6, 0x4 ;  /* 0x000000060b047c11 */ /* 0x042fe2000f8e20ff */
[----:B------:R-:W-:Y:S01]  /*2e80*/  VIADD R2, R2, 0x80 ;  /* 0x0000008002027836 */ /* 0x000fe20000000000 */
[----:B------:R-:W-:Y:S01]  /*2e90*/  SEL R8, R8, RZ, P0 ;  /* 0x000000ff08087207 */ /* 0x000fe20000000000 */
[----:B------:R-:W-:-:S03]  /*2ea0*/  VIADD R11, R11, 0x1 ;  /* 0x000000010b0b7836 */ /* 0x000fc60000000000 */
[----:B------:R-:W1:Y:S01]  /*2eb0*/  LDS.128 R4, [R4+0x100] ;  /* 0x0001000004047984 */ /* 0x000e620000000c00 */
[----:B------:R-:W-:Y:S02]  /*2ec0*/  PRMT R2, RZ, 0x654, R2 ;  /* 0x00000654ff027816 */ /* 0x000fe40000000002 */
[C---:B------:R-:W-:Y:S01]  /*2ed0*/  ISETP.NE.AND P1, PT, R11.reuse, 0x2, PT ;  /* 0x000000020b00780c */ /* 0x040fe20003f25270 */
[----:B------:R-:W-:Y:S01]  /*2ee0*/  @!PT LDS RZ, [RZ] ;  /* 0x00000000fffff984 */ /* 0x000fe20000000800 */
[----:B------:R-:W-:Y:S01]  /*2ef0*/  @!PT LDS RZ, [RZ] ;  /* 0x00000000fffff984 */ /* 0x000fe20000000800 */
[----:B------:R-:W-:Y:S01]  /*2f00*/  @!PT LDS RZ, [RZ] ;  /* 0x00000000fffff984 */ /* 0x000fe20000000800 */
[----:B------:R-:W-:Y:S01]  /*2f10*/  @!PT LDS RZ, [RZ] ;  /* 0x00000000fffff984 */ /* 0x000fe20000000800 */
[----:B------:R2:W-:Y:S06]  /*2f20*/  MEMBAR.ALL.CTA ;  /* 0x0000000000007992 */ /* 0x0005ec0000008000 */
[----:B--2---:R-:W2:Y:S01]  /*2f30*/  FENCE.VIEW.ASYNC.S ;  /* 0x00000000000073c6 */ /* 0x004ea20000000000 */
[----:B------:R-:W-:Y:S01]  /*2f40*/  SEL R11, R11, RZ, P1 ;  /* 0x000000ff0b0b7207 */ /* 0x000fe20000800000 */
[----:B--2---:R2:W-:Y:S01]  /*2f50*/  SYNCS.ARRIVE.TRANS64.RED.A1T0 RZ, [R2+URZ], RZ ;  /* 0x000000ff02ff79a7 */ /* 0x0045e200081004ff */
[----:B-1----:R-:W-:-:S02]  /*2f60*/  LOP3.LUT P3, RZ, R6, 0x1, RZ, 0xc0, !PT ;  /* 0x0000000106ff7812 */ /* 0x002fc4000786c0ff */
[----:B------:R-:W-:-:S04]  /*2f70*/  SEL R4, RZ, 0x1, P1 ;  /* 0x00000001ff047807 */ /* 0x000fc80000800000 */
[----:B------:R-:W-:Y:S02]  /*2f80*/  LOP3.LUT R10, R10, R4, RZ, 0x3c, !PT ;  /* 0x000000040a0a7212 */ /* 0x000fe400078e3cff */
[----:B--2---:R-:W-:-:S04]  /*2f90*/  SEL R2, RZ, 0x1, P0 ;  /* 0x00000001ff027807 */ /* 0x004fc80000000000 */
[----:B------:R-:W-:Y:S01]  /*2fa0*/  LOP3.LUT R9, R9, R2, RZ, 0x3c, !PT ;  /* 0x0000000209097212 */ /* 0x000fe200078e3cff */
[----:B------:R-:W-:Y:S06]  /*2fb0*/  @P3 BRA `(.L_x_52) ;  /* 0xfffffffc002c3947 */ /* 0x000fec000383ffff */
[----:B------:R-:W-:Y:S01]  /*2fc0*/  ULEA UR4, UR5, UR6, 0x3 ;  /* 0x0000000605047291 */ /* 0x000fe2000f8e18ff */
[----:B------:R-:W-:-:S08]  /*2fd0*/  SHF.L.U32 R2, R12, 0x1f, RZ ;  /* 0x0000001f0c027819 */ /* 0x000fd000000006ff */
[----:B------:R-:W1:Y:S02]  /*2fe0*/  SYNCS.PHASECHK.TRANS64 P0, [UR4+0x80], R2 ;  /* 0x00008002ff0075a7 */ /* 0x000e640008001004 */
[----:B-1----:R-:W-:Y:S05]  /*2ff0*/  @P0 BRA `(.L_x_53) ;  /* 0x0000000000080947 */ /* 0x002fea0003800000 */
[----:B------:R-:W1:Y:S02]  /*3000*/  SYNCS.PHASECHK.TRANS64.TRYWAIT P0, [UR4+0x80], R2 ;  /* 0x00008002ff0075a7 */ /* 0x000e640008001104 */
[----:B-1----:R-:W-:Y:S05]  /*3010*/  @!P0 BRA `(.L_x_54) ;  /* 0x0000004800848947 */ /* 0x002fea0003800000 */
.L_x_53:
[----:B------:R-:W-:-:S04]  /*3020*/  UIADD3 UR7, UPT, UPT, UR5, 0x1, URZ ;  /* 0x0000000105077890 */ /* 0x000fc8000fffe0ff */
[----:B------:R-:W-:-:S04]  /*3030*/  UISETP.NE.AND UP0, UPT, UR7, 0x2, UPT ;  /* 0x000000020700788c */ /* 0x000fc8000bf05270 */
[----:B------:R-:W-:Y:S02]  /*3040*/  USEL UR8, URZ, 0x1, UP0 ;  /* 0x00000001ff087887 */ /* 0x000fe40008000000 */
[----:B------:R-:W-:-:S04]  /*3050*/  USEL UR7, UR7, URZ, UP0 ;  /* 0x000000ff07077287 */ /* 0x000fc80008000000 */
[----:B------:R-:W-:Y:S01]  /*3060*/  ULEA UR7, UR7, UR6, 0x3 ;  /* 0x0000000607077291 */ /* 0x000fe2000f8e18ff */
[----:B-1----:R-:W-:-:S04]  /*3070*/  LOP3.LUT R2, R12, UR8, RZ, 0x3c, !PT ;  /* 0x000000080c027c12 */ /* 0x002fc8000f8e3cff */
[----:B------:R-:W-:-:S04]  /*3080*/  SHF.L.U32 R0, R2, 0x1f, RZ ;  /* 0x0000001f02007819 */ /* 0x000fc800000006ff */
[----:B------:R-:W1:Y:S02]  /*3090*/  SYNCS.PHASECHK.TRANS64 P0, [UR7+0x80], R0 ;  /* 0x00008000ff0075a7 */ /* 0x000e640008001007 */
[----:B-1----:R-:W-:Y:S05]  /*30a0*/  @P0 EXIT ;  /* 0x000000000000094d */ /* 0x002fea0003800000 */
[----:B------:R-:W-:Y:S02]  /*30b0*/  SHF.L.U32 R2, R2, 0x1f, RZ ;  /* 0x0000001f02027819 */ /* 0x000fe400000006ff */
[----:B------:R-:W-:-:S07]  /*30c0*/  MOV R0, UR7 ;  /* 0x0000000700007c02 */ /* 0x000fce0008000f00 */
.L_x_55:
[----:B-1----:R1:W2:Y:S02]  /*30d0*/  SYNCS.PHASECHK.TRANS64.TRYWAIT P0, [R0+URZ+0x80], R2 ;  /* 0x00008002000075a7 */ /* 0x0022a400080011ff */
[----:B--2---:R-:W-:Y:S05]  /*30e0*/  @!P0 NANOSLEEP.SYNCS 0x989680 ;  /* 0x009896800000895d */ /* 0x004fea0003900000 */
[----:B------:R-:W2:Y:S02]  /*30f0*/  @!P0 SYNCS.PHASECHK.TRANS64 P0, [R0+URZ+0x80], R2 ;  /* 0x00008002000085a7 */ /* 0x000ea400080010ff */
[----:B--2---:R-:W-:Y:S05]  /*3100*/  @P0 EXIT ;  /* 0x000000000000094d */ /* 0x004fea0003800000 */
[----:B------:R-:W-:Y:S05]  /*3110*/  BRA `(.L_x_55) ;  /* 0xfffffffc00ec7947 */ /* 0x000fea000383ffff */
.L_x_48:
[----:B------:R-:W-:Y:S05]  /*3120*/  BRA.U UP4, `(.L_x_56) ;  /* 0x0000001104a47547 */ /* 0x000fea000b800000 */
[----:B------:R-:W1:Y:S01]  /*3130*/  S2UR UR7, SR_CgaCtaId ;  /* 0x00000000000779c3 */ /* 0x000e620000008800 */
[----:B------:R-:W-:Y:S01]  /*3140*/  UMOV UR4, 0x40 ;  /* 0x0000004000047882 */ /* 0x000fe20000000000 */
[----:B------:R-:W-:Y:S01]  /*3150*/  NOP ;  /* 0x0000000000007918 */ /* 0x000fe20000000000 */
[----:B------:R-:W-:Y:S01]  /*3160*/  UMOV UR6, 0x400 ;  /* 0x0000040000067882 */ /* 0x000fe20000000000 */
[----:B-1----:R-:W-:Y:S02]  /*3170*/  ULEA UR5, UR7, UR4, 0x18 ;  /* 0x0000000407057291 */ /* 0x002fe4000f8ec0ff */
[----:B------:R-:W-:-:S07]  /*3180*/  ULEA UR6, UR7, UR6, 0x18 ;  /* 0x0000000607067291 */ /* 0x000fce000f8ec0ff */
[----:B------:R-:W1:Y:S02]  /*3190*/  LDS.U8 R0, [UR5+0x1c] ;  /* 0x00001c05ff007984 */ /* 0x000e640008000000 */
[----:B-1----:R-:W-:-:S13]  /*31a0*/  ISETP.NE.AND P0, PT, R0, RZ, PT ;  /* 0x000000ff0000720c */ /* 0x002fda0003f05270 */
[----:B------:R-:W-:Y:S05]  /*31b0*/  @P0 BRA `(.L_x_57) ;  /* 0x0000000400080947 */ /* 0x000fea0003800000 */
[----:B------:R-:W-:Y:S02]  /*31c0*/  UISETP.NE.U32.AND UP1, UPT, UR33, 0x1, UPT ;  /* 0x000000012100788c */ /* 0x000fe4000bf25070 */
[----:B------:R-:W-:-:S07]  /*31d0*/  UIADD3 UR7, UPT, UPT, UR5, 0x8, URZ ;  /* 0x0000000805077890 */ /* 0x000fce000fffe0ff */
[----:B------:R-:W-:Y:S05]  /*31e0*/  BRA.U !UP1, `(.L_x_58) ;  /* 0x00000001099c7547 */ /* 0x000fea000b800000 */
[----:B------:R-:W-:Y:S01]  /*31f0*/  ELECT P0, URZ, PT ;  /* 0x0000000000ff782f */ /* 0x000fe20003800000 */
[----:B------:R-:W-:-:S12]  /*3200*/  BSSY B0, `(.L_x_58) ;  /* 0x0000025000007945 */ /* 0x000fd80003800000 */
[----:B------:R-:W-:Y:S05]  /*3210*/  @!P0 BRA `(.L_x_59) ;  /* 0x00000000008c8947 */ /* 0x000fea0003800000 */
[----:B------:R-:W-:-:S05]  /*3220*/  UMOV UR4, 0x10 ;  /* 0x0000001000047882 */ /* 0x000fca0000000000 */
[----:B------:R-:W-:Y:S04]  /*3230*/  DEPBAR.LE SB1, 0x36 ;  /* 0x00009d800000791a */ /* 0x000fe80000000000 */
[----:B------:R-:W1:Y:S02]  /*3240*/  UTCATOMSWS.2CTA.FIND_AND_SET.ALIGN UP0, UR4, UR4 ;  /* 0x00000004000475e3 */ /* 0x000e640008200800 */
[----:B-1----:R-:W-:Y:S01]  /*3250*/  MOV R10, UR4 ;  /* 0x00000004000a7c02 */ /* 0x002fe20008000f00 */
[----:B------:R-:W-:Y:S06]  /*3260*/  BRA.U UP0, `(.L_x_60) ;  /* 0x0000000100187547 */ /* 0x000fec000b800000 */
.L_x_61:
[----:B------:R-:W-:Y:S05]  /*3270*/  NANOSLEEP 0x64 ;  /* 0x000000640000795d */ /* 0x000fea0003800000 */
[----:B------:R-:W-:-:S05]  /*3280*/  UMOV UR4, 0x10 ;  /* 0x0000001000047882 */ /* 0x000fca0000000000 */
[----:B------:R-:W-:Y:S04]  /*3290*/  DEPBAR.LE SB1, 0x36 ;  /* 0x00009d800000791a */ /* 0x000fe80000000000 */
[----:B------:R-:W1:Y:S02]  /*32a0*/  UTCATOMSWS.2CTA.FIND_AND_SET.ALIGN UP0, UR4, UR4 ;  /* 0x00000004000475e3 */ /* 0x000e640008200800 */
[----:B-1----:R-:W-:Y:S01]  /*32b0*/  MOV R10, UR4 ;  /* 0x00000004000a7c02 */ /* 0x002fe20008000f00 */
[----:B------:R-:W-:Y:S05]  /*32c0*/  BRA.U !UP0, `(.L_x_61) ;  /* 0xfffffffd08e87547 */ /* 0x000fea000b83ffff */
.L_x_60:
[----:B------:R-:W1:Y:S01]  /*32d0*/  LDS R6, [UR5+0x10] ;  /* 0x00001005ff067984 */ /* 0x000e620008000800 */
[----:B------:R-:W-:Y:S01]  /*32e0*/  IMAD.U32 R0, RZ, RZ, UR6 ;  /* 0x00000006ff007e24 */ /* 0x000fe2000f8e00ff */
[----:B------:R-:W-:-:S03]  /*32f0*/  MOV R4, UR35 ;  /* 0x0000002300047c02 */ /* 0x000fc60008000f00 */
[----:B------:R-:W-:Y:S01]  /*3300*/  VIADD R0, R0, 0x120 ;  /* 0x0000012000007836 */ /* 0x000fe20000000000 */
[----:B-1----:R-:W-:-:S04]  /*3310*/  SHF.L.U32 R6, R6, 0x1f, RZ ;  /* 0x0000001f06067819 */ /* 0x002fc800000006ff */
[----:B------:R-:W1:Y:S02]  /*3320*/  SYNCS.PHASECHK.TRANS64.TRYWAIT P0, [UR5+0x8], R6 ;  /* 0x00000806ff0075a7 */ /* 0x000e640008001105 */
[----:B-1----:R-:W-:Y:S05]  /*3330*/  @P0 BRA `(.L_x_62) ;  /* 0x0000000000080947 */ /* 0x002fea0003800000 */
[----:B------:R-:W1:Y:S02]  /*3340*/  SYNCS.PHASECHK.TRANS64.TRYWAIT P0, [UR5+0x8], R6 ;  /* 0x00000806ff0075a7 */ /* 0x000e640008001105 */
[----:B-1----:R-:W-:Y:S05]  /*3350*/  @!P0 BRA `(.L_x_63) ;  /* 0x0000004400cc8947 */ /* 0x002fea0003800000 */
.L_x_62:
[----:B------:R-:W-:Y:S01]  /*3360*/  PRMT R4, R4, 0x654, R0 ;  /* 0x0000065404047816 */ /* 0x000fe20000000000 */
[----:B------:R-:W-:Y:S01]  /*3370*/  HFMA2 R0, -RZ, RZ, 0, 5.9604644775390625e-08 ;  /* 0x00000001ff007431 */ /* 0x000fe200000001ff */
[----:B------:R-:W-:Y:S01]  /*3380*/  UPRMT UR4, UR35, 0x654, UR7 ;  /* 0x0000065423047896 */ /* 0x000fe20008000007 */
[----:B------:R-:W-:Y:S02]  /*3390*/  IMAD.MOV.U32 R8, RZ, RZ, 0xffff ;  /* 0x0000ffffff087424 */ /* 0x000fe400078e00ff */
[----:B-1----:R-:W-:Y:S02]  /*33a0*/  IMAD.MOV.U32 R6, RZ, RZ, 0x4 ;  /* 0x00000004ff067424 */ /* 0x002fe400078e00ff */
[----:B------:R-:W-:Y:S01]  /*33b0*/  IMAD.SHL.U32 R9, R10, 0x20, RZ ;  /* 0x000000200a097824 */ /* 0x000fe200078e00ff */
[----:B------:R-:W-:Y:S02]  /*33c0*/  MOV R5, UR4 ;  /* 0x0000000400057c02 */ /* 0x000fe40008000f00 */
[-C--:B------:R-:W-:Y:S01]  /*33d0*/  SHF.L.U32 R8, R8, R10.reuse, RZ ;  /* 0x0000000a08087219 */ /* 0x080fe200000006ff */
[----:B------:R1:W-:Y:S01]  /*33e0*/  SYNCS.ARRIVE.TRANS64.RED RZ, [UR4], R6 ;  /* 0x00000006ffff79a7 */ /* 0x0003e20008000404 */
[----:B------:R-:W-:Y:S01]  /*33f0*/  SHF.L.U32 R7, R0, R10, RZ ;  /* 0x0000000a00077219 */ /* 0x000fe200000006ff */
[----:B------:R1:W-:Y:S04]  /*3400*/  STS [UR6+0x120], R9 ;  /* 0x00012009ff007988 */ /* 0x0003e80008000806 */
[----:B------:R1:W-:Y:S04]  /*3410*/  STAS [R4.64], R10 ;  /* 0x0000000a04007dbd */ /* 0x0003e8000c0008ff */
[----:B------:R1:W-:Y:S04]  /*3420*/  ATOMS.OR RZ, [UR5+0x14], R8 ;  /* 0x00001408ffff798c */ /* 0x0003e8000b000005 */
[----:B------:R1:W-:Y:S04]  /*3430*/  ATOMS.OR RZ, [UR5+0x18], R7 ;  /* 0x00001807ffff798c */ /* 0x0003e8000b000005 */
[----:B------:R1:W-:Y:S02]  /*3440*/  ATOMS.XOR RZ, [UR5+0x10], R0 ;  /* 0x00001000ffff798c */ /* 0x0003e4000b800005 */
.L_x_59:
[----:B------:R-:W-:Y:S05]  /*3450*/  BSYNC B0 ;  /* 0x0000000000007941 */ /* 0x000fea0003800000 */
.L_x_58:
[----:B------:R-:W-:Y:S05]  /*3460*/  BRA.U UP1, `(.L_x_64) ;  /* 0x00000001016c7547 */ /* 0x000fea000b800000 */
[----:B------:R-:W-:-:S03]  /*3470*/  UMOV UR4, 0xffffffff ;  /* 0xffffffff00047882 */ /* 0x000fc60000000000 */
[----:B------:R-:W-:Y:S05]  /*3480*/  BRA.DIV UR4, `(.L_x_65) ;  /* 0x0000004604987947 */ /* 0x000fea000b800000 */
[----:B------:R-:W-:-:S13]  /*3490*/  ELECT P0, URZ, PT ;  /* 0x0000000000ff782f */ /* 0x000fda0003800000 */
.L_x_133:
[----:B------:R-:W-:Y:S05]  /*34a0*/  @!P0 BRA `(.L_x_64) ;  /* 0x00000000005c8947 */ /* 0x000fea0003800000 */
[----:B-1----:R-:W1:Y:S02]  /*34b0*/  LDS R4, [UR5+0x10] ;  /* 0x00001005ff047984 */ /* 0x002e640008000800 */
[----:B-1----:R-:W-:-:S04]  /*34c0*/  SHF.L.U32 R4, R4, 0x1f, RZ ;  /* 0x0000001f04047819 */ /* 0x002fc800000006ff */
[----:B------:R-:W1:Y:S02]  /*34d0*/  SYNCS.PHASECHK.TRANS64.TRYWAIT P0, [UR5+0x8], R4 ;  /* 0x00000804ff0075a7 */ /* 0x000e640008001105 */
[----:B-1----:R-:W-:Y:S05]  /*34e0*/  @P0 BRA `(.L_x_66) ;  /* 0x0000000000080947 */ /* 0x002fea0003800000 */
[----:B------:R-:W1:Y:S02]  /*34f0*/  SYNCS.PHASECHK.TRANS64.TRYWAIT P0, [UR5+0x8], R4 ;  /* 0x00000804ff0075a7 */ /* 0x000e640008001105 */
[----:B-1----:R-:W-:Y:S05]  /*3500*/  @!P0 BRA `(.L_x_67) ;  /* 0x00000044009c8947 */ /* 0x002fea0003800000 */
.L_x_66:
[----:B------:R-:W2:Y:S01]  /*3510*/  LDS R6, [UR6+0x120] ;  /* 0x00012006ff067984 */ /* 0x000ea20008000800 */
[----:B-1----:R-:W-:Y:S02]  /*3520*/  HFMA2 R0, -RZ, RZ, 0, 5.9604644775390625e-08 ;  /* 0x00000001ff007431 */ /* 0x002fe400000001ff */
[----:B------:R-:W-:Y:S01]  /*3530*/  IMAD.MOV.U32 R4, RZ, RZ, 0xffff ;  /* 0x0000ffffff047424 */ /* 0x000fe200078e00ff */
[----:B------:R-:W-:Y:S01]  /*3540*/  UPRMT UR4, UR35, 0x654, UR7 ;  /* 0x0000065423047896 */ /* 0x000fe20008000007 */
[----:B--2---:R-:W-:-:S03]  /*3550*/  IMAD.SHL.U32 R5, R6, 0x20, RZ ;  /* 0x0000002006057824 */ /* 0x004fc600078e00ff */
[-C--:B------:R-:W-:Y:S02]  /*3560*/  SHF.L.U32 R4, R4, R6.reuse, RZ ;  /* 0x0000000604047219 */ /* 0x080fe400000006ff */
[----:B------:R-:W-:Y:S01]  /*3570*/  SHF.L.U32 R6, R0, R6, RZ ;  /* 0x0000000600067219 */ /* 0x000fe200000006ff */
[----:B------:R2:W-:Y:S04]  /*3580*/  STS [UR6+0x120], R5 ;  /* 0x00012005ff007988 */ /* 0x0005e80008000806 */
[----:B------:R2:W-:Y:S04]  /*3590*/  ATOMS.OR RZ, [UR5+0x14], R4 ;  /* 0x00001404ffff798c */ /* 0x0005e8000b000005 */
[----:B------:R2:W-:Y:S01]  /*35a0*/  ATOMS.OR RZ, [UR5+0x18], R6 ;  /* 0x00001806ffff798c */ /* 0x0005e2000b000005 */
[----:B------:R-:W-:Y:S03]  /*35b0*/  SYNCS.ARRIVE.TRANS64.RED.A1T0 RZ, [UR4], RZ ;  /* 0x000000ffffff79a7 */ /* 0x000fe60008100404 */
[----:B------:R2:W-:Y:S01]  /*35c0*/  ATOMS.XOR RZ, [UR5+0x10], R0 ;  /* 0x00001000ffff798c */ /* 0x0005e2000b800005 */
[----:B------:R-:W-:Y:S05]  /*35d0*/  BRA `(.L_x_64) ;  /* 0x0000000000107947 */ /* 0x000fea0003800000 */
.L_x_57:
[----:B------:R-:W-:Y:S02]  /*35e0*/  MOV R0, 0xffffffff ;  /* 0xffffffff00007802 */ /* 0x000fe40000000f00 */
[----:B------:R-:W-:-:S03]  /*35f0*/  MOV R4, 0x3620 ;  /* 0x0000362000047802 */ /* 0x000fc60000000f00 */
[----:B------:R1:W-:Y:S04]  /*3600*/  STS [UR6+0x120], R0 ;  /* 0x00012000ff007988 */ /* 0x0003e80008000806 */
[----:B-1---5:R-:W-:Y:S05]  /*3610*/  CALL.REL.NOINC `($__internal_1_$__cuda_sm10x_tcgen05_guardrail_trap_phase_invalid_during_alloc) ;  /* 0x0000004800a47944 */ /* 0x022fea0003c00000 */
.L_x_64:
[----:B------:R-:W-:Y:S05]  /*3620*/  WARPSYNC.ALL ;  /* 0x0000000000007948 */ /* 0x000fea0003800000 */
[----:B------:R-:W3:Y:S01]  /*3630*/  S2UR UR4, SR_CgaCtaId ;  /* 0x00000000000479c3 */ /* 0x000ee20000008800 */
[----:B------:R-:W-:Y:S01]  /*3640*/  UMOV UR17, 0x400 ;  /* 0x0000040000117882 */ /* 0x000fe20000000000 */
[----:B------:R-:W-:-:S06]  /*3650*/  NOP ;  /* 0x0000000000007918 */ /* 0x000fcc0000000000 */
[----:B------:R-:W-:Y:S06]  /*3660*/  BAR.ARV 0x6, 0xa0 ;  /* 0x0182800000007b1d */ /* 0x000fec0000002000 */
[----:B------:R-:W4:Y:S01]  /*3670*/  LDCU UR6, c[0x0][0x38c] ;  /* 0x00007180ff0677ac */ /* 0x000f220008000800 */
[----:B------:R-:W-:Y:S01]  /*3680*/  LOP3.LUT R3, R3, 0xffff, RZ, 0xc0, !PT ;  /* 0x0000ffff03037812 */ /* 0x000fe200078ec0ff */
[----:B-1----:R-:W-:Y:S01]  /*3690*/  IMAD.MOV.U32 R9, RZ, RZ, 0x1 ;  /* 0x00000001ff097424 */ /* 0x002fe200078e00ff */
[----:B------:R-:W-:Y:S01]  /*36a0*/  LOP3.LUT R2, R2, 0xffff, RZ, 0xc0, !PT ;  /* 0x0000ffff02027812 */ /* 0x000fe200078ec0ff */
[----:B------:R-:W-:Y:S01]  /*36b0*/  IMAD.MOV.U32 R8, RZ, RZ, RZ ;  /* 0x000000ffff087224 */ /* 0x000fe200078e00ff */
[----:B------:R-:W-:Y:S01]  /*36c0*/  R2UR UR20, R3 ;  /* 0x00000000031472ca */ /* 0x000fe200000e0000 */
[----:B------:R-:W-:Y:S01]  /*36d0*/  UMOV UR24, URZ ;  /* 0x000000ff00187c82 */ /* 0x000fe20008000000 */
[----:B------:R-:W-:-:S02]  /*36e0*/  R2UR UR30, R2 ;  /* 0x00000000021e72ca */ /* 0x000fc400000e0000 */
[----:B------:R-:W-:Y:S01]  /*36f0*/  CS2R R2, SRZ ;  /* 0x0000000000027805 */ /* 0x000fe2000001ff00 */
[----:B------:R-:W-:Y:S01]  /*3700*/  UMOV UR15, URZ ;  /* 0x000000ff000f7c82 */ /* 0x000fe20008000000 */
[----:B---3--:R-:W-:Y:S01]  /*3710*/  ULEA UR17, UR4, UR17, 0x18 ;  /* 0x0000001104117291 */ /* 0x008fe2000f8ec0ff */
[----:B------:R-:W-:Y:S01]  /*3720*/  UMOV UR14, URZ ;  /* 0x000000ff000e7c82 */ /* 0x000fe20008000000 */
[----:B------:R-:W-:Y:S02]  /*3730*/  UISETP.NE.AND UP3, UPT, UR33, URZ, UPT ;  /* 0x000000ff2100728c */ /* 0x000fe4000bf65270 */
[----:B------:R-:W-:Y:S02]  /*3740*/  UIADD3 UR5, UPT, UPT, UR17, 0x4400, URZ ;  /* 0x0000440011057890 */ /* 0x000fe4000fffe0ff */
[----:B------:R-:W-:-:S03]  /*3750*/  UIADD3 UR4, UPT, UPT, UR17, 0xe400, URZ ;  /* 0x0000e40011047890 */ /* 0x000fc6000fffe0ff */
[----:B--2---:R-:W1:Y:S01]  /*3760*/  LDS R0, [UR17+0x120] ;  /* 0x00012011ff007984 */ /* 0x004e620008000800 */
[----:B----4-:R-:W-:Y:S02]  /*3770*/  UIADD3 UR6, UPT, UPT, UR6, 0x3f, URZ ;  /* 0x0000003f06067890 */ /* 0x010fe4000fffe0ff */
[----:B------:R-:W-:Y:S02]  /*3780*/  USHF.R.U32.HI UR5, URZ, 0x4, UR5 ;  /* 0x00000004ff057899 */ /* 0x000fe40008011605 */
[----:B------:R-:W-:Y:S02]  /*3790*/  USHF.R.S32.HI UR25, URZ, 0x1f, UR6 ;  /* 0x0000001fff197899 */ /* 0x000fe40008011406 */
[----:B------:R-:W-:Y:S02]  /*37a0*/  USHF.R.U32.HI UR4, URZ, 0x4, UR4 ;  /* 0x00000004ff047899 */ /* 0x000fe40008011604 */
[----:B------:R-:W-:Y:S02]  /*37b0*/  ULEA.HI UR25, UR25, UR6, URZ, 0x6 ;  /* 0x0000000619197291 */ /* 0x000fe4000f8f30ff */
[----:B------:R-:W-:-:S02]  /*37c0*/  ULOP3.LUT UR5, UR5, 0x3fff, URZ, 0xc0, !UPT ;  /* 0x00003fff05057892 */ /* 0x000fc4000f8ec0ff */
[----:B------:R-:W-:Y:S02]  /*37d0*/  USHF.R.S32.HI UR25, URZ, 0x6, UR25 ;  /* 0x00000006ff197899 */ /* 0x000fe40008011419 */
[----:B------:R-:W-:Y:S02]  /*37e0*/  ULOP3.LUT UR22, UR4, 0x3fff, URZ, 0xc0, !UPT ;  /* 0x00003fff04167892 */ /* 0x000fe4000f8ec0ff */
[----:B------:R-:W-:Y:S02]  /*37f0*/  UISETP.LT.AND UP0, UPT, UR25, 0x1, UPT ;  /* 0x000000011900788c */ /* 0x000fe4000bf01270 */
[----:B------:R-:W-:Y:S02]  /*3800*/  ULOP3.LUT UR21, UR5, 0x10000, URZ, 0xfc, !UPT ;  /* 0x0001000005157892 */ /* 0x000fe4000f8efcff */
[----:B------:R-:W-:Y:S02]  /*3810*/  ULOP3.LUT UR22, UR22, 0x10000, URZ, 0xfc, !UPT ;  /* 0x0001000016167892 */ /* 0x000fe4000f8efcff */
[----:B------:R-:W-:Y:S01]  /*3820*/  USEL UR31, UR25, 0x1, !UP0 ;  /* 0x00000001191f7887 */ /* 0x000fe2000c000000 */
[----:B------:R-:W-:Y:S01]  /*3830*/  UMOV UR28, 0x0 ;  /* 0x00000000001c7882 */ /* 0x000fe20000000000 */
[----:B------:R-:W-:Y:S01]  /*3840*/  UMOV UR29, 0x10100010 ;  /* 0x10100010001d7882 */ /* 0x000fe20000000000 */
[----:B------:R-:W-:Y:S01]  /*3850*/  UMOV UR26, 0x0 ;  /* 0x00000000001a7882 */ /* 0x000fe20000000000 */
[----:B------:R-:W-:Y:S01]  /*3860*/  UMOV UR27, 0x10100010 ;  /* 0x10100010001b7882 */ /* 0x000fe20000000000 */
[----:B-1----:R-:W-:-:S15]  /*3870*/  R2UR UR32, R0 ;  /* 0x00000000002072ca */ /* 0x002fde00000e0000 */
.L_x_75:
[C---:B------:R-:W-:Y:S02]  /*3880*/  LEA R0, R8.reuse, UR17, 0x3 ;  /* 0x0000001108007c11 */ /* 0x040fe4000f8e18ff */
[----:B------:R-:W-:Y:S02]  /*3890*/  SHF.L.U32 R4, R3, 0x1f, RZ ;  /* 0x0000001f03047819 */ /* 0x000fe400000006ff */
[----:B------:R-:W-:Y:S02]  /*38a0*/  LEA R5, R8, UR17, 0x4 ;  /* 0x0000001108057c11 */ /* 0x000fe4000f8e20ff */
[----:B------:R-:W1:Y:S02]  /*38b0*/  SYNCS.PHASECHK.TRANS64.TRYWAIT P0, [R0+URZ+0x70], R4 ;  /* 0x00007004000075a7 */ /* 0x000e6400080011ff */
[----:B-1-3--:R-:W-:Y:S05]  /*38c0*/  @!P0 BRA `(.L_x_68) ;  /* 0x0000004000c48947 */ /* 0x00afea0003800000 */
.L_x_134:
[----:B-1----:R-:W1:Y:S01]  /*38d0*/  LDS.128 R4, [R5+0x100] ;  /* 0x0001000005047984 */ /* 0x002e620000000c00 */
[----:B------:R-:W-:Y:S02]  /*38e0*/  VIADD R0, R0, 0x80 ;  /* 0x0000008000007836 */ /* 0x000fe40000000000 */
[----:B------:R-:W-:Y:S01]  /*38f0*/  VIADD R8, R8, 0x1 ;  /* 0x0000000108087836 */ /* 0x000fe20000000000 */
[----:B------:R-:W-:Y:S01]  /*3900*/  @!PT LDS RZ, [RZ] ;  /* 0x00000000fffff984 */ /* 0x000fe20000000800 */
[----:B------:R-:W-:Y:S01]  /*3910*/  @!PT LDS RZ, [RZ] ;  /* 0x00000000fffff984 */ /* 0x000fe20000000800 */
[----:B------:R-:W-:Y:S01]  /*3920*/  @!PT LDS RZ, [RZ] ;  /* 0x00000000fffff984 */ /* 0x000fe20000000800 */
[----:B------:R-:W-:Y:S01]  /*3930*/  @!PT LDS RZ, [RZ] ;  /* 0x00000000fffff984 */ /* 0x000fe20000000800 */
[----:B------:R2:W-:Y:S06]  /*3940*/  MEMBAR.ALL.CTA ;  /* 0x0000000000007992 */ /* 0x0005ec0000008000 */
[----:B--2---:R-:W2:Y:S01]  /*3950*/  FENCE.VIEW.ASYNC.S ;  /* 0x00000000000073c6 */ /* 0x004ea20000000000 */
[----:B------:R-:W-:-:S04]  /*3960*/  PRMT R0, RZ, 0x654, R0 ;  /* 0x00000654ff007816 */ /* 0x000fc80000000000 */
[----:B--2---:R2:W-:Y:S01]  /*3970*/  SYNCS.ARRIVE.TRANS64.RED.A1T0 RZ, [R0+URZ], RZ ;  /* 0x000000ff00ff79a7 */ /* 0x0045e200081004ff */
[----:B-1----:R-:W-:Y:S01]  /*3980*/  LOP3.LUT P1, RZ, R6, 0x1, RZ, 0xc0, !PT ;  /* 0x0000000106ff7812 */ /* 0x002fe2000782c0ff */
[----:B--2---:R-:W-:-:S12]  /*3990*/  BRA.U UP3, `(.L_x_69) ;  /* 0x0000000103e07547 */ /* 0x004fd8000b800000 */
[----:B------:R-:W1:Y:S01]  /*39a0*/  LDCU UR4, c[0x0][0x38c] ;  /* 0x00007180ff0477ac */ /* 0x000e620008000800 */
[----:B------:R-:W-:Y:S02]  /*39b0*/  PLOP3.LUT P2, PT, PT, PT, PT, 0x80, 0x8 ;  /* 0x000000000008781c */ /* 0x000fe40003f4f070 */
[----:B------:R-:W-:Y:S01]  /*39c0*/  SHF.L.U32 R4, R9, 0x1f, RZ ;  /* 0x0000001f09047819 */ /* 0x000fe200000006ff */
[----:B------:R-:W-:Y:S02]  /*39d0*/  ULEA UR23, UR24, UR17, 0x3 ;  /* 0x0000001118177291 */ /* 0x000fe4000f8e18ff */
[----:B------:R-:W-:Y:S02]  /*39e0*/  ULEA UR18, UR24, UR32, 0x6 ;  /* 0x0000002018127291 */ /* 0x000fe4000f8e30ff */
[----:B-1----:R-:W-:-:S06]  /*39f0*/  UISETP.GE.AND UP0, UPT, UR4, 0x1, UPT ;  /* 0x000000010400788c */ /* 0x002fcc000bf06270 */
[----:B------:R-:W-:-:S05]  /*3a00*/  PLOP3.LUT P0, PT, PT, PT, UP0, 0x80, 0x8 ;  /* 0x000000000008781c */ /* 0x000fca0003f0f008 */
[----:B------:R-:W-:-:S08]  /*3a10*/  @UP0 ULEA UR4, UR15, UR17, 0x3 ;  /* 0x000000110f040291 */ /* 0x000fd0000f8e18ff */
[----:B------:R-:W-:-:S04]  /*3a20*/  @P0 SHF.L.U32 R0, R2, 0x1f, RZ ;  /* 0x0000001f02000819 */ /* 0x000fc800000006ff */
[----:B------:R1:W2:Y:S01]  /*3a30*/  @P0 SYNCS.PHASECHK.TRANS64.TRYWAIT P2, [UR4], R0 ;  /* 0x00000000ff0005a7 */ /* 0x0002a20008041104 */
[----:B------:R-:W3:Y:S02]  /*3a40*/  SYNCS.PHASECHK.TRANS64.TRYWAIT P0, [UR23+0xb0], R4 ;  /* 0x0000b004ff0075a7 */ /* 0x000ee40008001117 */
[----:B-123--:R-:W-:Y:S05]  /*3a50*/  @!P0 BRA `(.L_x_70) ;  /* 0x0000004000748947 */ /* 0x00efea0003800000 */
.L_x_136:
[----:B------:R-:W-:Y:S01]  /*3a60*/  UMOV UR19, UR14 ;  /* 0x0000000e00137c82 */ /* 0x000fe20008000000 */
[----:B------:R-:W-:Y:S05]  /*3a70*/  BRA.U !UP0, `(.L_x_71) ;  /* 0x0000000108987547 */ /* 0x000fea000b800000 */
[----:B------:R-:W-:Y:S02]  /*3a80*/  UIADD3 UR19, UPT, UPT, UR31, UR14, URZ ;  /* 0x0000000e1f137290 */ /* 0x000fe4000fffe0ff */
[----:B------:R-:W-:Y:S01]  /*3a90*/  UPLOP3.LUT UP2, UPT, UPT, UPT, UPT, 0x40, 0x4 ;  /* 0x000000000004789c */ /* 0x000fe20003f4e870 */
[----:B------:R-:W-:Y:S01]  /*3aa0*/  UMOV UR16, UR25 ;  /* 0x0000001900107c82 */ /* 0x000fe20008000000 */
[----:B------:R-:W-:-:S09]  /*3ab0*/  UMOV UR6, UR15 ;  /* 0x0000000f00067c82 */ /* 0x000fd20008000000 */
.L_x_74:
[----:B--2---:R-:W-:Y:S01]  /*3ac0*/  ULEA UR5, UR6, UR17, 0x3 ;  /* 0x0000001106057291 */ /* 0x004fe2000f8e18ff */
[----:B---3--:R-:W-:Y:S11]  /*3ad0*/  @P2 BRA `(.L_x_72) ;  /* 0x00000000000c2947 */ /* 0x008ff60003800000 */
[----:B-1----:R-:W-:Y:S04]  /*3ae0*/  SHF.L.U32 R4, R2, 0x1f, RZ ;  /* 0x0000001f02047819 */ /* 0x002fe800000006ff */
[----:B------:R-:W1:Y:S02]  /*3af0*/  SYNCS.PHASECHK.TRANS64.TRYWAIT P0, [UR5], R4 ;  /* 0x00000004ff0075a7 */ /* 0x000e640008001105 */
[----:B-1----:R-:W-:Y:S05]  /*3b00*/  @!P0 BRA `(.L_x_73) ;  /* 0x0000004000608947 */ /* 0x002fea0003800000 */
.L_x_72:
[----:B------:R-:W-:Y:S01]  /*3b10*/  UISETP.NE.AND UP0, UPT, UR16, 0x1, UPT ;  /* 0x000000011000788c */ /* 0x000fe2000bf05270 */
[----:B------:R-:W-:Y:S01]  /*3b20*/  PLOP3.LUT P2, PT, PT, PT, PT, 0x80, 0x8 ;  /* 0x000000000008781c */ /* 0x000fe20003f4f070 */
[----:B------:R-:W-:Y:S02]  /*3b30*/  UIADD3 UR4, UPT, UPT, UR6, 0x1, URZ ;  /* 0x0000000106047890 */ /* 0x000fe4000fffe0ff */
[----:B------:R-:W-:Y:S02]  /*3b40*/  ULEA UR12, UR6, UR22, 0x7 ;  /* 0x00000016060c7291 */ /* 0x000fe4000f8e38ff */
[----:B------:R-:W-:Y:S01]  /*3b50*/  UISETP.NE.AND UP1, UPT, UR4, 0x5, UPT ;  /* 0x000000050400788c */ /* 0x000fe2000bf25270 */
[----:B------:R-:W-:Y:S01]  /*3b60*/  PLOP3.LUT P0, PT, PT, PT, UP0, 0x80, 0x8 ;  /* 0x000000000008781c */ /* 0x000fe20003f0f008 */
[----:B------:R-:W-:Y:S02]  /*3b70*/  UIADD3 UR10, UPT, UPT, UR12, 0x2, URZ ;  /* 0x000000020c0a7890 */ /* 0x000fe4000fffe0ff */
[----:B------:R-:W-:Y:S02]  /*3b80*/  USEL UR7, URZ, 0x1, UP1 ;  /* 0x00000001ff077887 */ /* 0x000fe40008800000 */
[----:B------:R-:W-:Y:S02]  /*3b90*/  USEL UR15, UR4, URZ, UP1 ;  /* 0x000000ff040f7287 */ /* 0x000fe40008800000 */
[----:B------:R-:W-:Y:S02]  /*3ba0*/  UIADD3 UR14, UPT, UPT, UR14, 0x1, URZ ;  /* 0x000000010e0e7890 */ /* 0x000fe4000fffe0ff */
[----:B------:R-:W-:Y:S01]  /*3bb0*/  @UP0 ULEA UR4, UR15, UR17, 0x3 ;  /* 0x000000110f040291 */ /* 0x000fe2000f8e18ff */
[----:B------:R-:W-:Y:S01]  /*3bc0*/  LOP3.LUT R2, R2, UR7, RZ, 0x3c, !PT ;  /* 0x0000000702027c12 */ /* 0x000fe2000f8e3cff */
[----:B------:R-:W-:Y:S01]  /*3bd0*/  UIADD3 UR7, UPT, UPT, UR5, 0x28, URZ ;  /* 0x0000002805077890 */ /* 0x000fe2000fffe0ff */
[----:B------:R-:W-:Y:S02]  /*3be0*/  UMOV UR13, 0x80004020 ;  /* 0x80004020000d7882 */ /* 0x000fe40000000000 */
[----:B-1----:R-:W-:Y:S01]  /*3bf0*/  @P0 SHF.L.U32 R0, R2, 0x1f, RZ ;  /* 0x0000001f02000819 */ /* 0x002fe200000006ff */
[----:B------:R-:W-:Y:S01]  /*3c00*/  UMOV UR5, 0x80004020 ;  /* 0x8000402000057882 */ /* 0x000fe20000000000 */
[----:B------:R-:W-:Y:S01]  /*3c10*/  UMOV UR11, 0x80004020 ;  /* 0x80004020000b7882 */ /* 0x000fe20000000000 */
[----:B------:R-:W-:Y:S01]  /*3c20*/  UMOV UR9, 0x80004020 ;  /* 0x8000402000097882 */ /* 0x000fe20000000000 */
[----:B------:R2:W3:Y:S01]  /*3c30*/  @P0 SYNCS.PHASECHK.TRANS64.TRYWAIT P2, [UR4], R0 ;  /* 0x00000000ff0005a7 */ /* 0x0004e20008041104 */
[----:B------:R-:W-:Y:S02]  /*3c40*/  ULEA UR4, UR6, UR21, 0x9 ;  /* 0x0000001506047291 */ /* 0x000fe4000f8e48ff */
[----:B------:R-:W-:Y:S02]  /*3c50*/  UISETP.NE.AND UP0, UPT, UR14, UR19, UPT ;  /* 0x000000130e00728c */ /* 0x000fe4000bf05270 */
[----:B------:R-:W-:Y:S02]  /*3c60*/  UIADD3 UR8, UPT, UPT, UR4, 0x2, URZ ;  /* 0x0000000204087890 */ /* 0x000fe4000fffe0ff */
[----:B------:R-:W-:Y:S01]  /*3c70*/  UIADD3 UR16, UPT, UPT, UR16, -0x1, URZ ;  /* 0xffffffff10107890 */ /* 0x000fe2000fffe0ff */
[----:B------:R-:W-:Y:S02]  /*3c80*/  UMOV UR6, UR15 ;  /* 0x0000000f00067c82 */ /* 0x000fe40008000000 */
[----:B------:R2:W-:Y:S01]  /*3c90*/  UTCQMMA.2CTA gdesc[UR4], gdesc[UR12], tmem[UR18], tmem[UR28], idesc[UR29], UP2 ;  /* 0x00ff1c0c040075ea */ /* 0x0005e20009200312 */
[----:B------:R-:W-:Y:S03]  /*3ca0*/  UPLOP3.LUT UP2, UPT, UPT, UPT, UPT, 0x80, 0x8 ;  /* 0x000000000008789c */ /* 0x000fe60003f4f070 */
[----:B------:R2:W-:Y:S01]  /*3cb0*/  UTCQMMA.2CTA gdesc[UR8], gdesc[UR10], tmem[UR18], tmem[UR26], idesc[UR27], UPT ;  /* 0x00ff1a0a080075ea */ /* 0x0005e2000ba00312 */
[----:B------:R2:W-:Y:S01]  /*3cc0*/  UTCBAR.2CTA.MULTICAST [UR7], URZ, UR20 ;  /* 0x000000ff070073e9 */ /* 0x0005e20008200814 */
[----:B------:R-:W-:Y:S06]  /*3cd0*/  BRA.U UP0, `(.L_x_74) ;  /* 0xfffffffd00787547 */ /* 0x000fec000b83ffff */
.L_x_71:
[----:B--2---:R-:W-:Y:S01]  /*3ce0*/  UIADD3 UR4, UPT, UPT, UR23, 0x90, URZ ;  /* 0x0000009017047890 */ /* 0x004fe2000fffe0ff */
[----:B------:R-:W-:-:S08]  /*3cf0*/  UMOV UR14, UR19 ;  /* 0x00000013000e7c82 */ /* 0x000fd00008000000 */
[----:B------:R2:W-:Y:S01]  /*3d00*/  UTCBAR.2CTA.MULTICAST [UR4], URZ, UR30 ;  /* 0x000000ff040073e9 */ /* 0x0005e2000820081e */
[----:B------:R-:W-:Y:S02]  /*3d10*/  NOP ;  /* 0x0000000000007918 */ /* 0x000fe40000000000 */
.L_x_69:
[----:B--2---:R-:W-:Y:S01]  /*3d20*/  UIADD3 UR4, UPT, UPT, UR24, 0x1, URZ ;  /* 0x0000000118047890 */ /* 0x004fe2000fffe0ff */
[----:B------:R-:W-:-:S03]  /*3d30*/  ISETP.NE.AND P0, PT, R8, 0x2, PT ;  /* 0x000000020800780c */ /* 0x000fc60003f05270 */
[----:B------:R-:W-:Y:S01]  /*3d40*/  UISETP.NE.AND UP0, UPT, UR4, 0x4, UPT ;  /* 0x000000040400788c */ /* 0x000fe2000bf05270 */
[----:B-1----:R-:W-:Y:S02]  /*3d50*/  SEL R0, RZ, 0x1, P0 ;  /* 0x00000001ff007807 */ /* 0x002fe40000000000 */
[----:B------:R-:W-:Y:S01]  /*3d60*/  SEL R8, R8, RZ, P0 ;  /* 0x000000ff08087207 */ /* 0x000fe20000000000 */
[----:B------:R-:W-:Y:S01]  /*3d70*/  USEL UR5, URZ, 0x1, UP0 ;  /* 0x00000001ff057887 */ /* 0x000fe20008000000 */
[----:B------:R-:W-:Y:S01]  /*3d80*/  LOP3.LUT R3, R3, R0, RZ, 0x3c, !PT ;  /* 0x0000000003037212 */ /* 0x000fe200078e3cff */
[----:B------:R-:W-:-:S04]  /*3d90*/  USEL UR24, UR4, URZ, UP0 ;  /* 0x000000ff04187287 */ /* 0x000fc80008000000 */
[----:B------:R-:W-:Y:S01]  /*3da0*/  LOP3.LUT R9, R9, UR5, RZ, 0x3c, !PT ;  /* 0x0000000509097c12 */ /* 0x000fe2000f8e3cff */
[----:B------:R-:W-:Y:S07]  /*3db0*/  @P1 BRA `(.L_x_75) ;  /* 0xfffffff800b01947 */ /* 0x000fee000383ffff */
[----:B------:R-:W1:Y:S01]  /*3dc0*/  S2UR UR8, SR_CgaCtaId ;  /* 0x00000000000879c3 */ /* 0x000e620000008800 */
[----:B------:R-:W-:Y:S01]  /*3dd0*/  ELECT P0, URZ, PT ;  /* 0x0000000000ff782f */ /* 0x000fe20003800000 */
[----:B------:R-:W-:Y:S01]  /*3de0*/  HFMA2 R0, -RZ, RZ, 0, 5.9604644775390625e-08 ;  /* 0x00000001ff007431 */ /* 0x000fe200000001ff */
[----:B------:R-:W-:-:S05]  /*3df0*/  UMOV UR4, 0x40 ;  /* 0x0000004000047882 */ /* 0x000fca0000000000 */
[----:B------:R-:W-:Y:S01]  /*3e00*/  UVIRTCOUNT.DEALLOC.SMPOOL 0x80 ;  /* 0x000000800000784c */ /* 0x000fe20000000000 */
[----:B------:R-:W-:Y:S02]  /*3e10*/  UISETP.NE.AND UP1, UPT, UR33, URZ, UPT ;  /* 0x000000ff2100728c */ /* 0x000fe4000bf25270 */
[----:B-1----:R-:W-:-:S09]  /*3e20*/  ULEA UR8, UR8, UR4, 0x18 ;  /* 0x0000000408087291 */ /* 0x002fd2000f8ec0ff */
[----:B------:R1:W-:Y:S01]  /*3e30*/  @P0 STS.U8 [UR8+0x1c], R0 ;  /* 0x00001c00ff000988 */ /* 0x0003e20008000008 */
[----:B------:R-:W-:Y:S05]  /*3e40*/  BRA.U UP1, `(.L_x_76) ;  /* 0x0000000101a07547 */ /* 0x000fea000b800000 */
[----:B------:R-:W-:Y:S01]  /*3e50*/  UIADD3 UR7, UPT, UPT, UR17, 0xb0, URZ ;  /* 0x000000b011077890 */ /* 0x000fe2000fffe0ff */
[----:B------:R-:W-:-:S03]  /*3e60*/  SHF.L.U32 R2, R9, 0x1f, RZ ;  /* 0x0000001f09027819 */ /* 0x000fc600000006ff */
[----:B------:R-:W-:-:S09]  /*3e70*/  ULEA UR4, UR24, UR7, 0x3 ;  /* 0x0000000718047291 */ /* 0x000fd2000f8e18ff */
[----:B------:R-:W2:Y:S02]  /*3e80*/  SYNCS.PHASECHK.TRANS64.TRYWAIT P0, [UR4], R2 ;  /* 0x00000002ff0075a7 */ /* 0x000ea40008001104 */
[----:B--2---:R-:W-:Y:S05]  /*3e90*/  @!P0 BRA `(.L_x_77) ;  /* 0x0000003c00948947 */ /* 0x004fea0003800000 */
.L_x_139:
        /* <DEDUP_REMOVED lines=9> */
.L_x_141:
        /* <DEDUP_REMOVED lines=9> */
.L_x_143:
[----:B------:R-:W-:-:S04]  /*3fc0*/  UIADD3 UR4, UPT, UPT, UR4, 0x1, URZ ;  /* 0x0000000104047890 */ /* 0x000fc8000fffe0ff */
[----:B------:R-:W-:-:S04]  /*3fd0*/  UISETP.NE.AND UP0, UPT, UR4, 0x4, UPT ;  /* 0x000000040400788c */ /* 0x000fc8000bf05270 */
[----:B------:R-:W-:Y:S02]  /*3fe0*/  USEL UR5, URZ, 0x1, UP0 ;  /* 0x00000001ff057887 */ /* 0x000fe40008000000 */
[----:B------:R-:W-:-:S04]  /*3ff0*/  USEL UR4, UR4, URZ, UP0 ;  /* 0x000000ff04047287 */ /* 0x000fc80008000000 */
[----:B------:R-:W-:Y:S01]  /*4000*/  ULEA UR4, UR4, UR7, 0x3 ;  /* 0x0000000704047291 */ /* 0x000fe2000f8e18ff */
[----:B------:R-:W-:-:S04]  /*4010*/  LOP3.LUT R2, R2, UR5, RZ, 0x3c, !PT ;  /* 0x0000000502027c12 */ /* 0x000fc8000f8e3cff */
[----:B------:R-:W-:Y:S01]  /*4020*/  SHF.L.U32 R2, R2, 0x1f, RZ ;  /* 0x0000001f02027819 */ /* 0x000fe200000006ff */
[----:B-1----:R-:W-:-:S04]  /*4030*/  IMAD.U32 R0, RZ, RZ, UR4 ;  /* 0x00000004ff007e24 */ /* 0x002fc8000f8e00ff */
[----:B------:R1:W2:Y:S03]  /*4040*/  SYNCS.PHASECHK.TRANS64.TRYWAIT P0, [R0+URZ], R2 ;  /* 0x00000002000075a7 */ /* 0x0002a600080011ff */
[----:B--2---:R-:W-:Y:S05]  /*4050*/  @!P0 NANOSLEEP.SYNCS 0x989680 ;  /* 0x009896800000895d */ /* 0x004fea0003900000 */
[----:B------:R-:W2:Y:S02]  /*4060*/  @!P0 SYNCS.PHASECHK.TRANS64 P0, [R0+URZ], R2 ;  /* 0x00000002000085a7 */ /* 0x000ea400080010ff */
[----:B--2---:R-:W-:Y:S05]  /*4070*/  @P0 BRA `(.L_x_80) ;  /* 0x0000000000200947 */ /* 0x004fea0003800000 */
.L_x_81:
[----:B--2---:R2:W4:Y:S02]  /*4080*/  SYNCS.PHASECHK.TRANS64.TRYWAIT P0, [R0+URZ], R2 ;  /* 0x00000002000075a7 */ /* 0x00452400080011ff */
[----:B----4-:R-:W-:Y:S05]  /*4090*/  @!P0 NANOSLEEP.SYNCS 0x989680 ;  /* 0x009896800000895d */ /* 0x010fea0003900000 */
[----:B------:R-:W4:Y:S02]  /*40a0*/  @!P0 SYNCS.PHASECHK.TRANS64 P0, [R0+URZ], R2 ;  /* 0x00000002000085a7 */ /* 0x000f2400080010ff */
[----:B----4-:R-:W-:Y:S05]  /*40b0*/  @!P0 BRA `(.L_x_81) ;  /* 0xfffffffc00f08947 */ /* 0x010fea000383ffff */
[----:B------:R-:W-:Y:S05]  /*40c0*/  BRA `(.L_x_80) ;  /* 0x00000000000c7947 */ /* 0x000fea0003800000 */
.L_x_76:
[----:B------:R-:W-:-:S04]  /*40d0*/  UIADD3 UR4, UPT, UPT, UR17, 0xf0, URZ ;  /* 0x000000f011047890 */ /* 0x000fc8000fffe0ff */
[----:B------:R-:W-:-:S09]  /*40e0*/  UPRMT UR4, UR35, 0x654, UR4 ;  /* 0x0000065423047896 */ /* 0x000fd20008000004 */
[----:B------:R-:W-:Y:S03]  /*40f0*/  SYNCS.ARRIVE.TRANS64.RED.A1T0 RZ, [UR4], RZ ;  /* 0x000000ffffff79a7 */ /* 0x000fe60008100404 */
.L_x_80:
[----:B-12---:R-:W-:Y:S01]  /*4100*/  SHF.L.U32 R2, RZ, 0x1f, RZ ;  /* 0x0000001fff027819 */ /* 0x006fe200000006ff */
[----:B------:R-:W-:Y:S01]  /*4110*/  UIADD3 UR4, UPT, UPT, UR17, 0xf0, URZ ;  /* 0x000000f011047890 */ /* 0x000fe2000fffe0ff */
[----:B------:R-:W-:Y:S02]  /*4120*/  PLOP3.LUT P0, PT, PT, PT, UP1, 0x80, 0x8 ;  /* 0x000000000008781c */ /* 0x000fe40003f0f018 */
[----:B------:R-:W1:Y:S02]  /*4130*/  SYNCS.PHASECHK.TRANS64.TRYWAIT P1, [UR17+0xf0], R2 ;  /* 0x0000f002ff0075a7 */ /* 0x000e640008021111 */
[----:B-1----:R-:W-:Y:S09]  /*4140*/  @!P1 BRA `(.L_x_82) ;  /* 0x0000003c00309947 */ /* 0x002ff20003800000 */
.L_x_145:
[----:B------:R-:W-:Y:S01]  /*4150*/  @!UP1 UPRMT UR4, UR35, 0x654, UR4 ;  /* 0x0000065423049896 */ /* 0x000fe20008000004 */
[----:B------:R-:W-:Y:S01]  /*4160*/  UMOV UR5, 0xffff ;  /* 0x0000ffff00057882 */ /* 0x000fe20000000000 */
[----:B------:R-:W-:-:S07]  /*4170*/  UMOV UR6, 0x1 ;  /* 0x0000000100067882 */ /* 0x000fce0000000000 */
[----:B------:R-:W-:Y:S01]  /*4180*/  @!P0 SYNCS.ARRIVE.TRANS64.RED.A1T0 RZ, [UR4], RZ ;  /* 0x000000ffffff89a7 */ /* 0x000fe20008100404 */
[----:B------:R-:W-:Y:S01]  /*4190*/  NOP ;  /* 0x0000000000007918 */ /* 0x000fe20000000000 */
[----:B-1----:R-:W1:Y:S01]  /*41a0*/  LDS R0, [UR8+0x14] ;  /* 0x00001408ff007984 */ /* 0x002e620008000800 */
[----:B------:R-:W-:-:S04]  /*41b0*/  ULOP3.LUT UR4, UR32, 0xffff, URZ, 0xc0, !UPT ;  /* 0x0000ffff20047892 */ /* 0x000fc8000f8ec0ff */
[----:B------:R-:W-:-:S04]  /*41c0*/  USHF.R.U32.HI UR4, URZ, 0x5, UR4 ;  /* 0x00000005ff047899 */ /* 0x000fc80008011604 */
[----:B------:R-:W-:Y:S02]  /*41d0*/  USHF.L.U32 UR5, UR5, UR4, URZ ;  /* 0x0000000405057299 */ /* 0x000fe400080006ff */
[----:B------:R-:W-:-:S04]  /*41e0*/  USHF.L.U32 UR4, UR6, UR4, URZ ;  /* 0x0000000406047299 */ /* 0x000fc800080006ff */
[----:B-1----:R-:W-:-:S04]  /*41f0*/  LOP3.LUT R0, R0, UR5, RZ, 0xc0, !PT ;  /* 0x0000000500007c12 */ /* 0x002fc8000f8ec0ff */
[----:B------:R-:W-:-:S13]  /*4200*/  ISETP.NE.AND P0, PT, R0, UR5, PT ;  /* 0x0000000500007c0c */ /* 0x000fda000bf05270 */
[----:B------:R-:W-:Y:S05]  /*4210*/  @P0 BRA `(.L_x_83) ;  /* 0x0000000000580947 */ /* 0x000fea0003800000 */
[----:B------:R-:W1:Y:S02]  /*4220*/  LDS R0, [UR8+0x18] ;  /* 0x00001808ff007984 */ /* 0x000e640008000800 */
[----:B-1----:R-:W-:-:S04]  /*4230*/  LOP3.LUT R0, R0, UR4, RZ, 0xc0, !PT ;  /* 0x0000000400007c12 */ /* 0x002fc8000f8ec0ff */
[----:B------:R-:W-:-:S13]  /*4240*/  ISETP.NE.AND P0, PT, R0, UR4, PT ;  /* 0x0000000400007c0c */ /* 0x000fda000bf05270 */
[----:B------:R-:W-:Y:S05]  /*4250*/  @P0 BRA `(.L_x_84) ;  /* 0x00000000003c0947 */ /* 0x000fea0003800000 */
[----:B------:R-:W1:Y:S01]  /*4260*/  S2R R2, SR_LANEID ;  /* 0x0000000000027919 */ /* 0x000e620000000000 */
[----:B------:R-:W-:-:S06]  /*4270*/  ULOP3.LUT UR5, URZ, UR5, URZ, 0x33, !UPT ;  /* 0x00000005ff057292 */ /* 0x000fcc000f8e33ff */
[----:B------:R-:W-:-:S04]  /*4280*/  IMAD.U32 R0, RZ, RZ, UR5 ;  /* 0x00000005ff007e24 */ /* 0x000fc8000f8e00ff */
[----:B------:R2:W4:Y:S02]  /*4290*/  REDUX UR7, R0 ;  /* 0x00000000000773c4 */ /* 0x0005240000000000 */
[----:B------:R1:W-:Y:S01]  /*42a0*/  UTCATOMSWS.AND URZ, UR5 ;  /* 0x0000000500ff79e3 */ /* 0x0003e20008000000 */
[----:B--2---:R-:W-:Y:S01]  /*42b0*/  LOP3.LUT R0, RZ, UR4, RZ, 0x33, !PT ;  /* 0x00000004ff007c12 */ /* 0x004fe2000f8e33ff */
[----:B------:R-:W-:Y:S02]  /*42c0*/  VOTEU.ANY UR4, UPT, PT ;  /* 0x0000000000047886 */ /* 0x000fe400038e0100 */
[----:B------:R-:W-:Y:S02]  /*42d0*/  UFLO.U32 UR4, UR4 ;  /* 0x00000004000472bd */ /* 0x000fe400080e0000 */
[----:B------:R-:W2:Y:S04]  /*42e0*/  REDUX UR6, R0 ;  /* 0x00000000000673c4 */ /* 0x000ea80000000000 */
[----:B-1----:R-:W-:-:S02]  /*42f0*/  ISETP.EQ.U32.AND P0, PT, R2, UR4, PT ;  /* 0x0000000402007c0c */ /* 0x002fc4000bf02070 */
[----:B----4-:R-:W-:-:S11]  /*4300*/  MOV R2, UR7 ;  /* 0x0000000700027c02 */ /* 0x010fd60008000f00 */
[----:B------:R1:W-:Y:S01]  /*4310*/  @P0 ATOMS.AND RZ, [UR8+0x14], R2 ;  /* 0x00001402ffff098c */ /* 0x0003e2000a800008 */
[----:B--2---:R-:W-:-:S05]  /*4320*/  IMAD.U32 R0, RZ, RZ, UR6 ;  /* 0x00000006ff007e24 */ /* 0x004fca000f8e00ff */
[----:B------:R1:W-:Y:S01]  /*4330*/  @P0 ATOMS.AND RZ, [UR8+0x18], R0 ;  /* 0x00001800ffff098c */ /* 0x0003e2000a800008 */
[----:B------:R-:W-:Y:S05]  /*4340*/  BRA `(.L_x_85) ;  /* 0x0000000000147947 */ /* 0x000fea0003800000 */
.L_x_84:
[----:B------:R-:W-:Y:S02]  /*4350*/  MOV R2, 0x4370 ;  /* 0x0000437000027802 */ /* 0x000fe40000000f00 */
[----:B---3-5:R-:W-:Y:S05]  /*4360*/  CALL.REL.NOINC `($__internal_0_$__cuda_sm10x_tcgen05_guardrail_trap_col_being_dealloced_not_returned_by_alloc) ;  /* 0x0000003c00447944 */ /* 0x028fea0003c00000 */
[----:B------:R-:W-:Y:S05]  /*4370*/  BRA `(.L_x_85) ;  /* 0x0000000000087947 */ /* 0x000fea0003800000 */
.L_x_83:
[----:B------:R-:W-:Y:S02]  /*4380*/  MOV R2, 0x43a0 ;  /* 0x000043a000027802 */ /* 0x000fe40000000f00 */
[----:B---3-5:R-:W-:Y:S05]  /*4390*/  CALL.REL.NOINC `($__internal_2_$__cuda_sm10x_tcgen05_guardrail_trap_unallocated_columns_being_dealloced) ;  /* 0x0000003c00507944 */ /* 0x028fea0003c00000 */
.L_x_85:
[----:B------:R-:W-:Y:S01]  /*43a0*/  NOP ;  /* 0x0000000000007918 */ /* 0x000fe20000000000 */
[----:B------:R-:W-:Y:S05]  /*43b0*/  EXIT ;  /* 0x000000000000794d */ /* 0x000fea0003800000 */
.L_x_56:
[----:B------:R-:W-:-:S09]  /*43c0*/  UISETP.NE.OR UP0, UPT, UR13, 0x3, !UP3 ;  /* 0x000000030d00788c */ /* 0x000fd2000df05670 */
[----:B------:R-:W-:Y:S05]  /*43d0*/  BRA.U UP0, `(.L_x_86) ;  /* 0x0000000d000c7547 */ /* 0x000fea000b800000 */
[----:B------:R-:W1:Y:S01]  /*43e0*/  S2UR UR10, SR_CgaCtaId ;  /* 0x00000000000a79c3 */ /* 0x000e620000008800 */
[----:B------:R-:W2:Y:S01]  /*43f0*/  LDCU UR26, c[0x0][0x370] ;  /* 0x00006e00ff1a77ac */ /* 0x000ea20008000800 */
[----:B------:R-:W-:Y:S02]  /*4400*/  HFMA2 R13, -RZ, RZ, 0, 0 ;  /* 0x00000000ff0d7431 */ /* 0x000fe400000001ff */
[----:B------:R-:W-:Y:S01]  /*4410*/  IMAD.MOV.U32 R15, RZ, RZ, 0x1 ;  /* 0x00000001ff0f7424 */ /* 0x000fe200078e00ff */
[----:B------:R-:W-:Y:S01]  /*4420*/  MOV R12, 0x2000 ;  /* 0x00002000000c7802 */ /* 0x000fe20000000f00 */
[----:B------:R-:W2:Y:S01]  /*4430*/  LDCU.128 UR28, c[0x0][0xb10] ;  /* 0x00016200ff1c77ac */ /* 0x000ea20008000c00 */
[----:B------:R-:W-:Y:S01]  /*4440*/  IMAD.MOV.U32 R14, RZ, RZ, RZ ;  /* 0x000000ffff0e7224 */ /* 0x000fe200078e00ff */
[----:B------:R-:W3:Y:S01]  /*4450*/  LDC.64 R16, c[0x0][0x348] ;  /* 0x0000d200ff107b82 */ /* 0x000ee20000000a00 */
[----:B------:R-:W4:Y:S01]  /*4460*/  LDCU UR25, c[0x0][0x374] ;  /* 0x00006e80ff1977ac */ /* 0x000f220008000800 */
[----:B------:R-:W1:Y:S06]  /*4470*/  LDCU UR16, c[0x0][0xb0c] ;  /* 0x00016180ff1077ac */ /* 0x000e6c0008000800 */
[----:B------:R-:W3:Y:S01]  /*4480*/  LDC.64 R2, c[0x0][0x888] ;  /* 0x00022200ff027b82 */ /* 0x000ee20000000a00 */
[----:B------:R-:W1:Y:S01]  /*4490*/  LDCU UR35, c[0x0][0xb20] ;  /* 0x00016400ff2377ac */ /* 0x000e620008000800 */
[----:B------:R-:W1:Y:S06]  /*44a0*/  LDCU UR4, c[0x0][0xb30] ;  /* 0x00016600ff0477ac */ /* 0x000e6c0008000800 */
[----:B------:R-:W3:Y:S01]  /*44b0*/  LDC.64 R4, c[0x0][0x890] ;  /* 0x00022400ff047b82 */ /* 0x000ee20000000a00 */
[----:B------:R-:W-:Y:S01]  /*44c0*/  UMOV UR17, 0x400 ;  /* 0x0000040000117882 */ /* 0x000fe20000000000 */
[----:B--2---:R-:W-:-:S02]  /*44d0*/  UIMAD.WIDE.U32 UR6, UR26, UR28, URZ ;  /* 0x0000001c1a0672a5 */ /* 0x004fc4000f8e00ff */
[----:B----4-:R-:W-:Y:S02]  /*44e0*/  UIMAD.WIDE.U32 UR8, UR25, UR31, URZ ;  /* 0x0000001f190872a5 */ /* 0x010fe4000f8e00ff */
[----:B-1----:R-:W-:Y:S02]  /*44f0*/  ULEA UR17, UR10, UR17, 0x18 ;  /* 0x000000110a117291 */ /* 0x002fe4000f8ec0ff */
[----:B------:R-:W-:Y:S02]  /*4500*/  UPLOP3.LUT UP3, UPT, UPT, UPT, UPT, 0x40, 0x4 ;  /* 0x000000000004789c */ /* 0x000fe40003f6e870 */
[----:B------:R-:W-:Y:S01]  /*4510*/  UIADD3 UR27, UPT, UPT, UR17, 0x50, URZ ;  /* 0x00000050111b7890 */ /* 0x000fe2000fffe0ff */
[----:B------:R-:W-:Y:S01]  /*4520*/  UMOV UR6, UR7 ;  /* 0x0000000700067c82 */ /* 0x000fe20008000000 */
[----:B------:R-:W-:Y:S01]  /*4530*/  UMOV UR32, UR9 ;  /* 0x0000000900207c82 */ /* 0x000fe20008000000 */
[----:B------:R-:W-:Y:S02]  /*4540*/  UISETP.GE.AND UP0, UPT, UR40, 0x1, UPT ;  /* 0x000000012800788c */ /* 0x000fe4000bf06270 */
[----:B------:R-:W-:Y:S01]  /*4550*/  UISETP.NE.AND UP4, UPT, UR40, 0x1, UPT ;  /* 0x000000012800788c */ /* 0x000fe2000bf85270 */
[----:B------:R-:W1:Y:S01]  /*4560*/  LDCU.64 UR14, c[0x0][0xb28] ;  /* 0x00016500ff0e77ac */ /* 0x000e620008000a00 */
[----:B------:R-:W-:-:S02]  /*4570*/  UISETP.NE.AND UP6, UPT, UR16, 0x1, UPT ;  /* 0x000000011000788c */ /* 0x000fc4000bfc5270 */
[----:B------:R-:W-:Y:S02]  /*4580*/  UISETP.NE.AND UP5, UPT, UR30, 0x1, UPT ;  /* 0x000000011e00788c */ /* 0x000fe4000bfa5270 */
[----:B------:R-:W-:Y:S02]  /*4590*/  UPRMT UR27, UR10, 0x654, UR27 ;  /* 0x000006540a1b7896 */ /* 0x000fe4000800001b */
[----:B------:R-:W-:Y:S02]  /*45a0*/  USHF.R.U32.HI UR33, URZ, UR29, UR6 ;  /* 0x0000001dff217299 */ /* 0x000fe40008011606 */
[----:B------:R-:W-:Y:S02]  /*45b0*/  USHF.R.U32.HI UR32, URZ, UR35, UR32 ;  /* 0x00000023ff207299 */ /* 0x000fe40008011620 */
[----:B------:R-:W-:-:S11]  /*45c0*/  UISETP.NE.AND UP2, UPT, UR4, 0x1, UPT ;  /* 0x000000010400788c */ /* 0x000fd6000bf45270 */
.L_x_94:
[C---:B------:R-:W-:Y:S02]  /*45d0*/  LEA R7, R14.reuse, UR17, 0x3 ;  /* 0x000000110e077c11 */ /* 0x040fe4000f8e18ff */
[----:B------:R-:W-:Y:S02]  /*45e0*/  SHF.L.U32 R0, R13, 0x1f, RZ ;  /* 0x0000001f0d007819 */ /* 0x000fe400000006ff */
[----:B------:R-:W-:Y:S02]  /*45f0*/  LEA R8, R14, UR17, 0x4 ;  /* 0x000000110e087c11 */ /* 0x000fe4000f8e20ff */
[----:B--2---:R-:W2:Y:S02]  /*4600*/  SYNCS.PHASECHK.TRANS64.TRYWAIT P0, [R7+URZ+0x70], R0 ;  /* 0x00007000070075a7 */ /* 0x004ea400080011ff */
[----:B--2---:R-:W-:Y:S05]  /*4610*/  @!P0 BRA `(.L_x_87) ;  /* 0x0000003800148947 */ /* 0x004fea0003800000 */
.L_x_146:
[----:B------:R-:W4:Y:S01]  /*4620*/  LDS.128 R8, [R8+0x100] ;  /* 0x0001000008087984 */ /* 0x000f220000000c00 */
[----:B------:R-:W-:Y:S01]  /*4630*/  UISETP.GE.AND UP0, UPT, UR40, 0x1, UPT ;  /* 0x000000012800788c */ /* 0x000fe2000bf06270 */
[----:B------:R-:W-:Y:S01]  /*4640*/  @!PT LDS RZ, [RZ] ;  /* 0x00000000fffff984 */ /* 0x000fe20000000800 */
[----:B------:R-:W-:Y:S01]  /*4650*/  @!PT LDS RZ, [RZ] ;  /* 0x00000000fffff984 */ /* 0x000fe20000000800 */
[----:B------:R-:W-:Y:S01]  /*4660*/  @!PT LDS RZ, [RZ] ;  /* 0x00000000fffff984 */ /* 0x000fe20000000800 */
[----:B------:R-:W-:Y:S01]  /*4670*/  @!PT LDS RZ, [RZ] ;  /* 0x00000000fffff984 */ /* 0x000fe20000000800 */
[----:B------:R1:W-:Y:S06]  /*4680*/  MEMBAR.ALL.CTA ;  /* 0x0000000000007992 */ /* 0x0003ec0000008000 */
[----:B-1----:R-:W1:Y:S01]  /*4690*/  FENCE.VIEW.ASYNC.S ;  /* 0x00000000000073c6 */ /* 0x002e620000000000 */
[----:B----4-:R-:W-:Y:S11]  /*46a0*/  LOP3.LUT P0, RZ, R10, 0x1, RZ, 0xc0, !PT ;  /* 0x000000010aff7812 */ /* 0x010ff6000780c0ff */
[----:B------:R-:W-:Y:S02]  /*46b0*/  @!UPT UIADD3 URZ, UPT, UPT, URZ, URZ, URZ ;  /* 0x000000fffffff290 */ /* 0x000fe4000fffe0ff */
[----:B-1----:R-:W-:Y:S01]  /*46c0*/  VOTEU.ANY UP1, P0 ;  /* 0x0000000000ff7886 */ /* 0x002fe20000020100 */
[----:B------:R-:W-:Y:S11]  /*46d0*/  PLOP3.LUT P0, PT, PT, PT, UP1, 0x80, 0x8 ;  /* 0x000000000008781c */ /* 0x000ff60003f0f018 */
[----:B------:R-:W-:Y:S02]  /*46e0*/  @!UPT UIADD3 URZ, UPT, UPT, URZ, URZ, URZ ;  /* 0x000000fffffff290 */ /* 0x000fe4000fffe0ff */
[----:B--2---:R-:W-:Y:S02]  /*46f0*/  @P0 SHF.R.U32.HI R0, RZ, 0x10, R9 ;  /* 0x00000010ff000819 */ /* 0x004fe40000011609 */
[----:B------:R-:W-:Y:S02]  /*4700*/  @P0 MOV R6, R8 ;  /* 0x0000000800060202 */ /* 0x000fe40000000f00 */
[----:B------:R-:W-:Y:S01]  /*4710*/  @P0 R2UR UR4, R0 ;  /* 0x00000000000402ca */ /* 0x000fe200000e0000 */
[----:B------:R-:W-:Y:S01]  /*4720*/  VIADD R0, R7, 0x80 ;  /* 0x0000008007007836 */ /* 0x000fe20000000000 */
[----:B------:R-:W-:Y:S02]  /*4730*/  @P0 LOP3.LUT R8, R9, 0xffff, RZ, 0xc0, !PT ;  /* 0x0000ffff09080812 */ /* 0x000fe400078ec0ff */
[----:B------:R-:W-:Y:S02]  /*4740*/  @P0 R2UR UR6, R6 ;  /* 0x00000000060602ca */ /* 0x000fe400000e0000 */
[----:B------:R-:W-:Y:S02]  /*4750*/  PRMT R0, RZ, 0x654, R0 ;  /* 0x00000654ff007816 */ /* 0x000fe40000000000 */
[----:B------:R-:W-:Y:S02]  /*4760*/  @P0 R2UR UR5, R8 ;  /* 0x00000000080502ca */ /* 0x000fe400000e0000 */
[----:B------:R1:W-:Y:S03]  /*4770*/  SYNCS.ARRIVE.TRANS64.RED.A1T0 RZ, [R0+URZ], RZ ;  /* 0x000000ff00ff79a7 */ /* 0x0003e600081004ff */
[----:B------:R-:W-:Y:S04]  /*4780*/  @UP1 UMOV UR24, UR4 ;  /* 0x0000000400181c82 */ /* 0x000fe80008000000 */
[----:B------:R-:W-:Y:S04]  /*4790*/  @UP1 UMOV UR13, UR6 ;  /* 0x00000006000d1c82 */ /* 0x000fe80008000000 */
[----:B------:R-:W-:Y:S01]  /*47a0*/  @UP1 UMOV UR7, UR5 ;  /* 0x0000000500071c82 */ /* 0x000fe20008000000 */
[----:B------:R-:W-:Y:S05]  /*47b0*/  BRA.U !UP0, `(.L_x_88) ;  /* 0x0000000108a47547 */ /* 0x000fea000b800000 */
[----:B------:R-:W-:Y:S02]  /*47c0*/  UIMAD.WIDE.U32 UR10, UR7, UR31, URZ ;  /* 0x0000001f070a72a5 */ /* 0x000fe4000f8e00ff */
[----:B------:R-:W-:Y:S02]  /*47d0*/  UIMAD.WIDE.U32 UR18, UR13, UR28, URZ ;  /* 0x0000001c0d1272a5 */ /* 0x000fe4000f8e00ff */
[----:B------:R-:W-:Y:S02]  /*47e0*/  USEL UR4, UR25, UR32, !UP5 ;  /* 0x0000002019047287 */ /* 0x000fe4000e800000 */
[----:B------:R-:W-:Y:S02]  /*47f0*/  USEL UR8, UR26, UR33, !UP6 ;  /* 0x000000211a087287 */ /* 0x000fe4000f000000 */
[----:B------:R-:W-:Y:S02]  /*4800*/  UIMAD.WIDE.U32 UR20, UR4, UR14, URZ ;  /* 0x0000000e041472a5 */ /* 0x000fe4000f8e00ff */
[----:B------:R-:W-:Y:S01]  /*4810*/  UIMAD.WIDE.U32 UR22, UR8, UR14, URZ ;  /* 0x0000000e081672a5 */ /* 0x000fe2000f8e00ff */
[----:B------:R-:W-:Y:S02]  /*4820*/  UMOV UR5, UR11 ;  /* 0x0000000b00057c82 */ /* 0x000fe40008000000 */
[----:B------:R-:W-:Y:S03]  /*4830*/  USHF.R.U32.HI UR6, URZ, UR35, UR5 ;  /* 0x00000023ff067299 */ /* 0x000fe60008011605 */
[----:B------:R-:W-:Y:S01]  /*4840*/  UMOV UR5, UR19 ;  /* 0x0000001300057c82 */ /* 0x000fe20008000000 */
[----:B------:R-:W-:Y:S02]  /*4850*/  USEL UR6, UR7, UR6, !UP5 ;  /* 0x0000000607067287 */ /* 0x000fe4000e800000 */
[----:B------:R-:W-:Y:S02]  /*4860*/  USHF.R.U32.HI UR9, URZ, UR29, UR5 ;  /* 0x0000001dff097299 */ /* 0x000fe40008011605 */
[----:B------:R-:W-:Y:S01]  /*4870*/  UIMAD.WIDE.U32 UR10, UR6, UR14, URZ ;  /* 0x0000000e060a72a5 */ /* 0x000fe2000f8e00ff */
[----:B------:R-:W-:Y:S02]  /*4880*/  UMOV UR5, UR21 ;  /* 0x0000001500057c82 */ /* 0x000fe40008000000 */
[----:B------:R-:W-:Y:S03]  /*4890*/  @UP4 USHF.R.U32.HI UR4, URZ, UR15, UR5 ;  /* 0x0000000fff044299 */ /* 0x000fe60008011605 */
[----:B------:R-:W-:Y:S01]  /*48a0*/  UMOV UR5, UR23 ;  /* 0x0000001700057c82 */ /* 0x000fe20008000000 */
[----:B------:R-:W-:Y:S02]  /*48b0*/  UIMAD UR4, UR40, UR4, URZ ;  /* 0x00000004280472a4 */ /* 0x000fe4000f8e02ff */
[----:B------:R-:W-:Y:S02]  /*48c0*/  @UP4 USHF.R.U32.HI UR8, URZ, UR15, UR5 ;  /* 0x0000000fff084299 */ /* 0x000fe40008011605 */
[----:B------:R-:W-:Y:S02]  /*48d0*/  USEL UR5, UR13, UR9, !UP6 ;  /* 0x000000090d057287 */ /* 0x000fe4000f000000 */
[----:B------:R-:W-:Y:S02]  /*48e0*/  UIMAD UR9, UR40, UR8, URZ ;  /* 0x00000008280972a4 */ /* 0x000fe4000f8e02ff */
[----:B------:R-:W-:Y:S03]  /*48f0*/  UISETP.GE.AND UP0, UPT, UR6, UR4, UPT ;  /* 0x000000040600728c */ /* 0x000fe6000bf06270 */
[----:B------:R-:W-:Y:S01]  /*4900*/  UMOV UR4, UR11 ;  /* 0x0000000b00047c82 */ /* 0x000fe20008000000 */
[----:B------:R-:W-:Y:S02]  /*4910*/  UISETP.GE.OR UP0, UPT, UR5, UR9, UP0 ;  /* 0x000000090500728c */ /* 0x000fe40008706670 */
[----:B------:R-:W-:Y:S02]  /*4920*/  USHF.R.U32.HI UR4, URZ, UR15, UR4 ;  /* 0x0000000fff047299 */ /* 0x000fe40008011604 */
[----:B------:R-:W-:Y:S02]  /*4930*/  UIMAD.WIDE.U32 UR10, UR5, UR14, URZ ;  /* 0x0000000e050a72a5 */ /* 0x000fe4000f8e00ff */
[----:B------:R-:W-:Y:S04]  /*4940*/  USEL UR12, UR6, UR4, !UP4 ;  /* 0x00000004060c7287 */ /* 0x000fe8000e000000 */
[----:B------:R-:W-:Y:S01]  /*4950*/  UIADD3 UR9, UPT, UPT, -UR12, URZ, URZ ;  /* 0x000000ff0c097290 */ /* 0x000fe2000fffe1ff */
[----:B------:R-:W-:Y:S02]  /*4960*/  @!UP0 UMOV UR4, UR11 ;  /* 0x0000000b00048c82 */ /* 0x000fe40008000000 */
[----:B------:R-:W-:Y:S02]  /*4970*/  @!UP0 USHF.R.U32.HI UR4, URZ, UR15, UR4 ;  /* 0x0000000fff048299 */ /* 0x000fe40008011604 */
[----:B------:R-:W-:Y:S02]  /*4980*/  UIMAD UR9, UR40, UR9, UR6 ;  /* 0x00000009280972a4 */ /* 0x000fe4000f8e0206 */
[----:B------:R-:W-:Y:S04]  /*4990*/  @!UP0 USEL UR4, UR5, UR4, !UP4 ;  /* 0x0000000405048287 */ /* 0x000fe8000e000000 */
[----:B------:R-:W-:Y:S02]  /*49a0*/  @!UP0 UIMAD UR9, UR8, UR9, UR4 ;  /* 0x00000009080982a4 */ /* 0x000fe4000f8e0204 */
[----:B------:R-:W-:Y:S02]  /*49b0*/  @!UP0 UIADD3 UR10, UPT, UPT, UR12, -UR4, URZ ;  /* 0x800000040c0a8290 */ /* 0x000fe4000fffe0ff */
[----:B------:R-:W-:Y:S02]  /*49c0*/  UIADD3 UR4, UPT, UPT, -UR5, URZ, URZ ;  /* 0x000000ff05047290 */ /* 0x000fe4000fffe1ff */
[----:B------:R-:W-:Y:S02]  /*49d0*/  UIADD3 UR8, UPT, UPT, -UR6, URZ, URZ ;  /* 0x000000ff06087290 */ /* 0x000fe4000fffe1ff */
[----:B------:R-:W-:Y:S02]  /*49e0*/  @!UP0 UIMAD UR6, UR10, UR40, UR5 ;  /* 0x000000280a0682a4 */ /* 0x000fe4000f8e0205 */
[----:B------:R-:W-:Y:S02]  /*49f0*/  UIMAD UR13, UR16, UR4, UR13 ;  /* 0x00000004100d72a4 */ /* 0x000fe4000f8e020d */
[----:B------:R-:W-:Y:S01]  /*4a00*/  UIMAD UR7, UR30, UR8, UR7 ;  /* 0x000000081e0772a4 */ /* 0x000fe2000f8e0207 */
[----:B------:R-:W-:Y:S02]  /*4a10*/  @!UP0 UMOV UR5, UR9 ;  /* 0x0000000900058c82 */ /* 0x000fe40008000000 */
[----:B------:R-:W-:Y:S02]  /*4a20*/  UIMAD UR13, UR5, UR16, UR13 ;  /* 0x00000010050d72a4 */ /* 0x000fe4000f8e020d */
[----:B------:R-:W-:Y:S11]  /*4a30*/  UIMAD UR7, UR6, UR30, UR7 ;  /* 0x0000001e060772a4 */ /* 0x000ff6000f8e0207 */
[----:B------:R-:W-:Y:S01]  /*4a40*/  @!UPT UIADD3 URZ, UPT, UPT, URZ, URZ, URZ ;  /* 0x000000fffffff290 */ /* 0x000fe2000fffe0ff */
.L_x_88:
[----:B------:R-:W2:Y:S01]  /*4a50*/  @!UP2 LDCU.128 UR20, c[0x0][0xb10] ;  /* 0x00016200ff14a7ac */ /* 0x000ea20008000c00 */
[C---:B---3--:R-:W-:Y:S02]  /*4a60*/  ISETP.NE.U32.AND P1, PT, R4.reuse, RZ, PT ;  /* 0x000000ff0400720c */ /* 0x048fe40003f25070 */
[----:B------:R-:W-:Y:S02]  /*4a70*/  ISETP.NE.U32.AND P0, PT, R4, RZ, PT ;  /* 0x000000ff0400720c */ /* 0x000fe40003f05070 */
[C---:B------:R-:W-:Y:S02]  /*4a80*/  ISETP.NE.AND.EX P1, PT, R5.reuse, RZ, PT, P1 ;  /* 0x000000ff0500720c */ /* 0x040fe40003f25310 */
[----:B------:R-:W-:Y:S01]  /*4a90*/  ISETP.NE.AND.EX P0, PT, R5, RZ, PT, P0 ;  /* 0x000000ff0500720c */ /* 0x000fe20003f05300 */
[----:B------:R-:W3:Y:S01]  /*4aa0*/  @!UP2 LDCU UR5, c[0x0][0xb0c] ;  /* 0x00016180ff05a7ac */ /* 0x000ee20008000800 */
[----:B------:R-:W-:Y:S01]  /*4ab0*/  SHF.L.U32 R6, R15, 0x1f, RZ ;  /* 0x0000001f0f067819 */ /* 0x000fe200000006ff */
[----:B--2---:R-:W-:Y:S07]  /*4ac0*/  UIMAD.WIDE.U32 UR8, UR13, UR20, URZ ;  /* 0x000000140d0872a5 */ /* 0x004fee000f8e00ff */
[----:B------:R-:W-:Y:S01]  /*4ad0*/  @!UP2 UMOV UR4, UR9 ;  /* 0x000000090004ac82 */ /* 0x000fe20008000000 */
[----:B---3--:R-:W-:Y:S02]  /*4ae0*/  @!UP2 UISETP.NE.AND UP0, UPT, UR5, 0x1, UPT ;  /* 0x000000010500a88c */ /* 0x008fe4000bf05270 */
[----:B------:R-:W-:Y:S02]  /*4af0*/  @!UP2 USHF.R.U32.HI UR4, URZ, UR21, UR4 ;  /* 0x00000015ff04a299 */ /* 0x000fe40008011604 */
[----:B------:R-:W-:Y:S02]  /*4b00*/  UIMAD.WIDE.U32 UR8, UR7, UR23, URZ ;  /* 0x00000017070872a5 */ /* 0x000fe4000f8e00ff */
[----:B------:R-:W-:Y:S02]  /*4b10*/  @!UP2 USEL UR10, UR13, UR4, !UP0 ;  /* 0x000000040d0aa287 */ /* 0x000fe4000c000000 */
[----:B------:R-:W-:Y:S03]  /*4b20*/  @!UP2 UISETP.NE.AND UP0, UPT, UR22, 0x1, UPT ;  /* 0x000000011600a88c */ /* 0x000fe6000bf05270 */
[----:B------:R-:W-:Y:S02]  /*4b30*/  @!UP2 UMOV UR6, UR9 ;  /* 0x000000090006ac82 */ /* 0x000fe40008000000 */
[----:B------:R-:W2:Y:S02]  /*4b40*/  @!UP2 LDCU UR4, c[0x0][0xb20] ;  /* 0x00016400ff04a7ac */ /* 0x000ea40008000800 */
[----:B--2---:R-:W-:Y:S04]  /*4b50*/  @!UP2 USHF.R.U32.HI UR6, URZ, UR4, UR6 ;  /* 0x00000004ff06a299 */ /* 0x004fe80008011606 */
[----:B------:R-:W-:Y:S04]  /*4b60*/  @!UP2 USEL UR6, UR7, UR6, !UP0 ;  /* 0x000000060706a287 */ /* 0x000fe8000c000000 */
[----:B------:R-:W-:Y:S02]  /*4b70*/  @!UP2 UIADD3 UR4, UPT, UPT, -UR10, UR6, URZ ;  /* 0x000000060a04a290 */ /* 0x000fe4000fffe1ff */
[----:B------:R-:W-:Y:S02]  /*4b80*/  @!UP2 UIADD3 UR6, UPT, UPT, UR10, -UR6, URZ ;  /* 0x800000060a06a290 */ /* 0x000fe4000fffe0ff */
[----:B------:R-:W-:Y:S02]  /*4b90*/  @!UP2 UIMAD UR13, UR4, UR5, UR13 ;  /* 0x00000005040da2a4 */ /* 0x000fe4000f8e020d */
[----:B------:R-:W-:Y:S01]  /*4ba0*/  @!UP2 UIMAD UR7, UR6, UR22, UR7 ;  /* 0x000000160607a2a4 */ /* 0x000fe2000f8e0207 */
[----:B------:R-:W-:Y:S11]  /*4bb0*/  BRA.U UP3, `(.L_x_89) ;  /* 0x0000000103107547 */ /* 0x000ff6000b800000 */
[----:B------:R-:W-:Y:S04]  /*4bc0*/  MOV R7, UR34 ;  /* 0x0000002200077c02 */ /* 0x000fe80008000f00 */
[----:B------:R-:W-:Y:S04]  /*4bd0*/  SHF.L.U32 R7, R7, 0x1f, RZ ;  /* 0x0000001f07077819 */ /* 0x000fe800000006ff */
[----:B------:R-:W2:Y:S02]  /*4be0*/  SYNCS.PHASECHK.TRANS64.TRYWAIT P2, [UR17+0x68], R7 ;  /* 0x00006807ff0075a7 */ /* 0x000ea40008041111 */
[----:B--2---:R-:W-:Y:S05]  /*4bf0*/  @!P2 BRA `(.L_x_90) ;  /* 0x0000003000b0a947 */ /* 0x004fea0003800000 */
.L_x_89:
[----:B------:R-:W-:Y:S05]  /*4c00*/  @!P1 BRA `(.L_x_91) ;  /* 0x0000000000309947 */ /* 0x000fea0003800000 */
[----:B------:R-:W-:Y:S01]  /*4c10*/  ISETP.NE.U32.AND P1, PT, R2, RZ, PT ;  /* 0x000000ff0200720c */ /* 0x000fe20003f25070 */
[----:B------:R-:W2:Y:S01]  /*4c20*/  LDCU.64 UR4, c[0x0][0x358] ;  /* 0x00006b00ff0477ac */ /* 0x000ea20008000a00 */
[----:B------:R-:W-:Y:S02]  /*4c30*/  IMAD.MOV.U32 R141, RZ, RZ, 0x1 ;  /* 0x00000001ff8d7424 */ /* 0x000fe400078e00ff */
[----:B------:R-:W-:Y:S11]  /*4c40*/  ISETP.NE.AND.EX P1, PT, R3, RZ, PT, P1 ;  /* 0x000000ff0300720c */ /* 0x000ff60003f25310 */
[----:B------:R-:W-:Y:S02]  /*4c50*/  @!UPT UIADD3 URZ, UPT, UPT, URZ, URZ, URZ ;  /* 0x000000fffffff290 */ /* 0x000fe4000fffe0ff */
[----:B------:R-:W3:Y:S01]  /*4c60*/  @P1 LDC.64 R8, c[0x0][0x888] ;  /* 0x00022200ff081b82 */ /* 0x000ee20000000a00 */
[----:B-1----:R-:W-:Y:S04]  /*4c70*/  @P1 IMAD R0, R4, UR36, RZ ;  /* 0x0000002404001c24 */ /* 0x002fe8000f8e02ff */
[----:B---3--:R-:W-:Y:S04]  /*4c80*/  @P1 IMAD.WIDE R8, R0, 0x4, R8 ;  /* 0x0000000400081825 */ /* 0x008fe800078e0208 */
[----:B------:R-:W-:Y:S01]  /*4c90*/  HFMA2 R0, -RZ, RZ, 0, 5.9604644775390625e-08 ;  /* 0x00000001ff007431 */ /* 0x000fe200000001ff */
[----:B--2--5:R2:W5:Y:S04]  /*4ca0*/  @P1 LDG.E R71, desc[UR4][R8.64] ;  /* 0x0000000408471981 */ /* 0x024568000c1e1900 */
[----:B------:R-:W-:Y:S01]  /*4cb0*/  @!P1 PRMT R141, R0, 0x7610, R141 ;  /* 0x00007610008d9816 */ /* 0x000fe2000000008d */
[----:B--2---:R-:W3:Y:S06]  /*4cc0*/  @!P1 LDC R71, c[0x0][0x880] ;  /* 0x00022000ff479b82 */ /* 0x004eec0000000800 */
.L_x_91:
[----:B---3-5:R-:W-:Y:S01]  /*4cd0*/  @!P0 FSETP.EQ.AND P1, PT, R71, RZ, PT ;  /* 0x000000ff4700820b */ /* 0x028fe20003f22000 */
[----:B------:R-:W-:Y:S01]  /*4ce0*/  @!UPT UIADD3 URZ, UPT, UPT, URZ, URZ, URZ ;  /* 0x000000fffffff290 */ /* 0x000fe2000fffe0ff */
[----:B------:R-:W-:Y:S11]  /*4cf0*/  @!P0 BRA `(.L_x_92) ;  /* 0x0000000000188947 */ /* 0x000ff60003800000 */
[----:B------:R-:W-:Y:S02]  /*4d00*/  LOP3.LUT P0, RZ, R141, 0xff, RZ, 0xc0, !PT ;  /* 0x000000ff8dff7812 */ /* 0x000fe4000780c0ff */
[----:B------:R-:W-:Y:S04]  /*4d10*/  ISETP.NE.U32.AND P1, PT, R2, RZ, PT ;  /* 0x000000ff0200720c */ /* 0x000fe80003f25070 */
[----:B------:R-:W-:Y:S04]  /*4d20*/  ISETP.NE.AND.EX P1, PT, R3, RZ, PT, P1 ;  /* 0x000000ff0300720c */ /* 0x000fe80003f25310 */
[----:B------:R-:W-:Y:S03]  /*4d30*/  PLOP3.LUT P1, PT, P1, PT, PT, 0x8, 0x80 ;  /* 0x000000000080781c */ /* 0x000fe60000f2e170 */
[----:B------:R-:W-:Y:S11]  /*4d40*/  @P0 FSETP.EQ.AND P1, PT, R71, RZ, PT ;  /* 0x000000ff4700020b */ /* 0x000ff60003f22000 */
[----:B------:R-:W-:Y:S02]  /*4d50*/  @!UPT UIADD3 URZ, UPT, UPT, URZ, URZ, URZ ;  /* 0x000000fffffff290 */ /* 0x000fe4000fffe0ff */
.L_x_92:
[----:B------:R-:W2:Y:S01]  /*4d60*/  SYNCS.PHASECHK.TRANS64.TRYWAIT P0, [UR17+0x58], R6 ;  /* 0x00005806ff0075a7 */ /* 0x000ea20008001111 */
[----:B------:R-:W-:Y:S02]  /*4d70*/  ELECT P2, URZ, PT ;  /* 0x0000000000ff782f */ /* 0x000fe40003840000 */
[----:B------:R-:W-:Y:S01]  /*4d80*/  IADD3 R14, PT, PT, R14, 0x1, RZ ;  /* 0x000000010e0e7810 */ /* 0x000fe20007ffe0ff */
[----:B--2---:R-:W-:Y:S10]  /*4d90*/  @!P0 BRA `(.L_x_93) ;  /* 0x0000003000608947 */ /* 0x004ff40003800000 */
.L_x_149:
[----:B------:R-:W-:Y:S01]  /*4da0*/  PLOP3.LUT P1, PT, P1, P2, PT, 0xf2, 0x2f ;  /* 0x00000000002f781c */ /* 0x000fe20000f25e72 */
[----:B------:R-:W-:Y:S01]  /*4db0*/  UMOV UR18, 0x0 ;  /* 0x0000000000127882 */ /* 0x000fe20000000000 */
[----:B------:R-:W-:Y:S01]  /*4dc0*/  UMOV UR19, 0x10000000 ;  /* 0x1000000000137882 */ /* 0x000fe20000000000 */
[----:B------:R-:W-:Y:S01]  /*4dd0*/  UMOV UR12, UR36 ;  /* 0x00000024000c7c82 */ /* 0x000fe20008000000 */
[----:B------:R-:W-:Y:S01]  /*4de0*/  LOP3.LUT R15, R15, 0x1, RZ, 0x3c, !PT ;  /* 0x000000010f0f7812 */ /* 0x000fe200078e3cff */
[----:B------:R-:W-:Y:S01]  /*4df0*/  UPLOP3.LUT UP3, UPT, UPT, UPT, UPT, 0x80, 0x8 ;  /* 0x000000000008789c */ /* 0x000fe20003f6f070 */
[----:B------:R-:W-:Y:S07]  /*4e00*/  UMOV UR36, UR24 ;  /* 0x0000001800247c82 */ /* 0x000fee0008000000 */
[----:B-1----:R-:W-:Y:S01]  /*4e10*/  @!P1 IADD3 R6, P0, PT, R16, 0x580, RZ ;  /* 0x0000058010069810 */ /* 0x002fe20007f1e0ff */
[----:B------:R-:W-:Y:S03]  /*4e20*/  VOTEU.ALL UP0, P1 ;  /* 0x0000000000ff7886 */ /* 0x000fe60000800000 */
[----:B------:R-:W-:Y:S01]  /*4e30*/  @!P1 R2UR UR5, R6 ;  /* 0x00000000060592ca */ /* 0x000fe200000e0000 */
[----:B------:R-:W-:Y:S01]  /*4e40*/  @!P1 IMAD.X R0, RZ, RZ, R17, P0 ;  /* 0x000000ffff009224 */ /* 0x000fe200000e0611 */
[----:B------:R-:W-:Y:S01]  /*4e50*/  @!UP0 USHF.L.U32 UR10, UR45, 0x6, URZ ;  /* 0x000000062d0a8899 */ /* 0x000fe200080006ff */
[----:B------:R-:W-:Y:S01]  /*4e60*/  ISETP.NE.AND P0, PT, R14, 0x2, PT ;  /* 0x000000020e00780c */ /* 0x000fe20003f05270 */
[----:B------:R-:W-:Y:S02]  /*4e70*/  @!UP0 USHF.L.U32 UR11, UR46, 0x7, URZ ;  /* 0x000000072e0b8899 */ /* 0x000fe400080006ff */
[----:B------:R-:W-:Y:S01]  /*4e80*/  @!P1 R2UR UR4, R0 ;  /* 0x00000000000492ca */ /* 0x000fe200000e0000 */
[----:B------:R-:W-:Y:S01]  /*4e90*/  @!UP0 UIADD3 UR8, UPT, UPT, UR17, 0x200, URZ ;  /* 0x0000020011088890 */ /* 0x000fe2000fffe0ff */
[----:B------:R-:W-:Y:S01]  /*4ea0*/  SEL R0, RZ, 0x1, P0 ;  /* 0x00000001ff007807 */ /* 0x000fe20000000000 */
[----:B------:R-:W-:Y:S01]  /*4eb0*/  @!UP0 UIADD3 UR9, UPT, UPT, UR17, 0x50, URZ ;  /* 0x0000005011098890 */ /* 0x000fe2000fffe0ff */
[----:B------:R-:W-:Y:S01]  /*4ec0*/  SEL R14, R14, RZ, P0 ;  /* 0x000000ff0e0e7207 */ /* 0x000fe20000000000 */
[----:B------:R-:W-:Y:S01]  /*4ed0*/  VOTEU.ALL UP0, P1 ;  /* 0x0000000000ff7886 */ /* 0x000fe20000800000 */
[----:B------:R-:W-:Y:S01]  /*4ee0*/  LOP3.LUT R13, R13, R0, RZ, 0x3c, !PT ;  /* 0x000000000d0d7212 */ /* 0x000fe200078e3cff */
[----:B------:R-:W-:Y:S01]  /*4ef0*/  IMAD.U32 R6, RZ, RZ, UR5 ;  /* 0x00000005ff067e24 */ /* 0x000fe2000f8e00ff */
[----:B------:R-:W-:Y:S02]  /*4f00*/  UIADD3 UR45, UPT, UPT, UR7, UR55, URZ ;  /* 0x00000037072d7290 */ /* 0x000fe4000fffe0ff */
[----:B------:R-:W-:Y:S03]  /*4f10*/  UIADD3 UR46, UPT, UPT, UR13, UR58, URZ ;  /* 0x0000003a0d2e7290 */ /* 0x000fe6000fffe0ff */
[----:B------:R-:W-:Y:S01]  /*4f20*/  IMAD.U32 R7, RZ, RZ, UR4 ;  /* 0x00000004ff077e24 */ /* 0x000fe2000f8e00ff */
[----:B------:R-:W-:Y:S04]  /*4f30*/  @!P1 R2UR UR4, R6 ;  /* 0x00000000060492ca */ /* 0x000fe800000e0000 */
[----:B------:R-:W-:Y:S11]  /*4f40*/  @!P1 R2UR UR5, R7 ;  /* 0x00000000070592ca */ /* 0x000ff600000e0000 */
[----:B------:R-:W-:Y:S02]  /*4f50*/  @!UPT UIADD3 URZ, UPT, UPT, URZ, URZ, URZ ;  /* 0x000000fffffff290 */ /* 0x000fe4000fffe0ff */
[----:B------:R2:W-:Y:S01]  /*4f60*/  @!UP0 UTMALDG.3D [UR8], [UR4], desc[UR18] ;  /* 0x00001208040085b4 */ /* 0x0005e20008011000 */
[----:B------:R2:W-:Y:S01]  /*4f70*/  @!P1 SYNCS.ARRIVE.TRANS64.RED.A0TR RZ, [UR17+0x50], R12 ;  /* 0x0000500cffff99a7 */ /* 0x0005e20008300411 */
[----:B------:R-:W-:Y:S01]  /*4f80*/  SYNCS.ARRIVE.TRANS64.RED.A1T0 RZ, [UR27], RZ ;  /* 0x000000ffffff79a7 */ /* 0x000fe2000810041b */
[----:B------:R-:W-:Y:S05]  /*4f90*/  BRA.U UP1, `(.L_x_94) ;  /* 0xfffffff5018c7547 */ /* 0x000fea000b83ffff */
[----:B------:R-:W-:Y:S07]  /*4fa0*/  MOV R0, UR17 ;  /* 0x0000001100007c02 */ /* 0x000fee0008000f00 */
.L_x_95:
[----:B-1----:R-:W-:-:S04]  /*4fb0*/  SHF.L.U32 R2, R15, 0x1f, RZ ;  /* 0x0000001f0f027819 */ /* 0x002fc800000006ff */
[----:B------:R1:W3:Y:S03]  /*4fc0*/  SYNCS.PHASECHK.TRANS64.TRYWAIT P0, [R0+URZ+0x58], R2 ;  /* 0x00005802000075a7 */ /* 0x0002e600080011ff */
[----:B---3--:R-:W-:Y:S05]  /*4fd0*/  @!P0 NANOSLEEP.SYNCS 0x989680 ;  /* 0x009896800000895d */ /* 0x008fea0003900000 */
[----:B------:R-:W3:Y:S02]  /*4fe0*/  @!P0 SYNCS.PHASECHK.TRANS64 P0, [R0+URZ+0x58], R2 ;  /* 0x00005802000085a7 */ /* 0x000ee400080010ff */
[----:B--23--:R-:W-:Y:S05]  /*4ff0*/  @P0 EXIT ;  /* 0x000000000000094d */ /* 0x00cfea0003800000 */
[----:B------:R-:W-:Y:S05]  /*5000*/  BRA `(.L_x_95) ;  /* 0xfffffffc00e87947 */ /* 0x000fea000383ffff */
.L_x_86:
[----:B------:R-:W-:-:S06]  /*5010*/  UISETP.GE.AND UP0, UPT, UR13, 0x4, UPT ;  /* 0x000000040d00788c */ /* 0x000fcc000bf06270 */
[----:B------:R-:W-:-:S13]  /*5020*/  PLOP3.LUT P0, PT, PT, PT, UP0, 0x80, 0x8 ;  /* 0x000000000008781c */ /* 0x000fda0003f0f008 */
[----:B------:R-:W-:Y:S05]  /*5030*/  @!P0 EXIT ;  /* 0x000000000000894d */ /* 0x000fea0003800000 */
[----:B------:R-:W1:Y:S08]  /*5040*/  S2UR UR4, SR_CgaCtaId ;  /* 0x00000000000479c3 */ /* 0x000e700000008800 */
[----:B------:R-:W-:Y:S01]  /*5050*/  BAR.SYNC.DEFER_BLOCKING 0x6, 0xa0 ;  /* 0x0182800000007b1d */ /* 0x000fe20000010000 */
[C---:B------:R-:W-:Y:S01]  /*5060*/  IMAD.SHL.U32 R4, R131.reuse, 0x40, RZ ;  /* 0x0000004083047824 */ /* 0x040fe200078e00ff */
[----:B------:R-:W-:Y:S01]  /*5070*/  CS2R R146, SRZ ;  /* 0x0000000000927805 */ /* 0x000fe2000001ff00 */
[C---:B------:R-:W-:Y:S01]  /*5080*/  IMAD.SHL.U32 R140, R131.reuse, 0x8, RZ ;  /* 0x00000008838c7824 */ /* 0x040fe200078e00ff */
[----:B------:R-:W-:Y:S01]  /*5090*/  CS2R R144, SRZ ;  /* 0x0000000000907805 */ /* 0x000fe2000001ff00 */
[C---:B------:R-:W-:Y:S01]  /*50a0*/  IMAD.SHL.U32 R148, R131.reuse, 0x10, RZ ;  /* 0x0000001083947824 */ /* 0x040fe200078e00ff */
[----:B------:R-:W-:Y:S01]  /*50b0*/  UMOV UR44, 0x400 ;  /* 0x00000400002c7882 */ /* 0x000fe20000000000 */
[----:B------:R-:W-:Y:S01]  /*50c0*/  LOP3.LUT R5, R4, 0x180, RZ, 0xc0, !PT ;  /* 0x0000018004057812 */ /* 0x000fe200078ec0ff */
[----:B------:R-:W2:Y:S01]  /*50d0*/  LDC.64 R136, c[0x0][0x888] ;  /* 0x00022200ff887b82 */ /* 0x000ea20000000a00 */
[----:B------:R-:W-:Y:S01]  /*50e0*/  IMAD.U32 R69, R131, 0x10000, RZ ;  /* 0x0001000083457824 */ /* 0x000fe200078e00ff */
[----:B------:R-:W-:Y:S01]  /*50f0*/  LOP3.LUT R150, R148, 0x20, RZ, 0xc0, !PT ;  /* 0x0000002094967812 */ /* 0x000fe200078ec0ff */
[----:B------:R-:W-:Y:S01]  /*5100*/  IMAD.MOV.U32 R68, RZ, RZ, RZ ;  /* 0x000000ffff447224 */ /* 0x000fe200078e00ff */
[----:B------:R-:W-:Y:S01]  /*5110*/  LOP3.LUT R140, R5, 0x30, R140, 0xf8, !PT ;  /* 0x00000030058c7812 */ /* 0x000fe200078ef88c */
[----:B------:R-:W3:Y:S01]  /*5120*/  LDCU UR53, c[0x0][0x370] ;  /* 0x00006e00ff3577ac */ /* 0x000ee20008000800 */
[----:B------:R-:W-:-:S02]  /*5130*/  LOP3.LUT R69, R69, 0x600000, RZ, 0xc0, !PT ;  /* 0x0060000045457812 */ /* 0x000fc400078ec0ff */
[----:B------:R-:W4:Y:S01]  /*5140*/  LDC.64 R138, c[0x0][0x890] ;  /* 0x00022400ff8a7b82 */ /* 0x000f220000000a00 */
[----:B------:R-:W-:Y:S01]  /*5150*/  LOP3.LUT R140, R140, 0x1e40, R4, 0xf8, !PT ;  /* 0x00001e408c8c7812 */ /* 0x000fe200078ef804 */
[----:B------:R-:W2:Y:S01]  /*5160*/  LDCU.64 UR62, c[0x0][0x348] ;  /* 0x00006900ff3e77ac */ /* 0x000ea20008000a00 */
[----:B------:R-:W-:Y:S01]  /*5170*/  LOP3.LUT R148, R148, 0x40, RZ, 0xc0, !PT ;  /* 0x0000004094947812 */ /* 0x000fe200078ec0ff */
[----:B------:R-:W2:Y:S04]  /*5180*/  LDCU UR41, c[0x0][0xb0c] ;  /* 0x00016180ff2977ac */ /* 0x000ea80008000800 */
[----:B------:R-:W2:Y:S01]  /*5190*/  LDC.64 R134, c[0x0][0x8b0] ;  /* 0x00022c00ff867b82 */ /* 0x000ea20000000a00 */
[----:B-1----:R-:W-:Y:S01]  /*51a0*/  ULEA UR44, UR4, UR44, 0x18 ;  /* 0x0000002c042c7291 */ /* 0x002fe2000f8ec0ff */
[----:B------:R-:W1:Y:S06]  /*51b0*/  LDCU UR61, c[0x0][0xb20] ;  /* 0x00016400ff3d77ac */ /* 0x000e6c0008000800 */
[----:B------:R-:W1:Y:S01]  /*51c0*/  LDC.64 R132, c[0x0][0x8a8] ;  /* 0x00022a00ff847b82 */ /* 0x000e620000000a00 */
[----:B------:R-:W-:Y:S01]  /*51d0*/  VIADD R149, R140, UR44 ;  /* 0x0000002c8c957c36 */ /* 0x000fe20008000000 */
[----:B------:R-:W-:Y:S01]  /*51e0*/  UIADD3 UR4, UPT, UPT, UR44, 0x2200, URZ ;  /* 0x000022002c047890 */ /* 0x000fe2000fffe0ff */
[----:B------:R-:W3:Y:S01]  /*51f0*/  LDS R0, [UR44+0x120] ;  /* 0x0001202cff007984 */ /* 0x000ee20008000800 */
[----:B------:R-:W1:Y:S02]  /*5200*/  LDCU UR39, c[0x0][0xb30] ;  /* 0x00016600ff2777ac */ /* 0x000e640008000800 */
[----:B------:R-:W-:-:S02]  /*5210*/  IADD3 R150, PT, PT, -R150, 0x200, R149 ;  /* 0x0000020096967810 */ /* 0x000fc40007ffe195 */
[----:B------:R-:W-:Y:S01]  /*5220*/  IADD3 R149, PT, PT, -R148, 0x200, R149 ;  /* 0x0000020094957810 */ /* 0x000fe20007ffe195 */
[----:B------:R-:W-:Y:S01]  /*5230*/  IMAD.U32 R151, RZ, RZ, UR4 ;  /* 0x00000004ff977e24 */ /* 0x000fe2000f8e00ff */
[----:B------:R-:W1:Y:S01]  /*5240*/  LDCU.64 UR56, c[0x0][0x888] ;  /* 0x00011100ff3877ac */ /* 0x000e620008000a00 */
[----:B------:R-:W-:Y:S01]  /*5250*/  IMAD.IADD R148, R150, 0x1, -R148 ;  /* 0x0000000196947824 */ /* 0x000fe200078e0a94 */
[----:B------:R-:W1:Y:S01]  /*5260*/  LDCU.64 UR42, c[0x0][0xb28] ;  /* 0x00016500ff2a77ac */ /* 0x000e620008000a00 */
[----:B------:R-:W1:Y:S01]  /*5270*/  LDCU.128 UR48, c[0x0][0xb10] ;  /* 0x00016200ff3077ac */ /* 0x000e620008000c00 */
[----:B------:R-:W1:Y:S01]  /*5280*/  LDCU UR52, c[0x0][0x374] ;  /* 0x00006e80ff3477ac */ /* 0x000e620008000800 */
[----:B------:R-:W-:Y:S01]  /*5290*/  UIADD3 UR59, UPT, UPT, UR44, 0x200, URZ ;  /* 0x000002002c3b7890 */ /* 0x000fe2000fffe0ff */
[----:B--234-:R-:W-:-:S11]  /*52a0*/  IMAD.IADD R69, R0, 0x1, R69 ;  /* 0x0000000100457824 */ /* 0x01cfd600078e0245 */
.L_x_113:
[----:B------:R-:W-:Y:S02]  /*52b0*/  LEA R3, R144, UR44, 0x3 ;  /* 0x0000002c90037c11 */ /* 0x000fe4000f8e18ff */
[----:B------:R-:W-:Y:S02]  /*52c0*/  SHF.L.U32 R0, R146, 0x1f, RZ ;  /* 0x0000001f92007819 */ /* 0x000fe400000006ff */
[----:B------:R-:W-:Y:S02]  /*52d0*/  LEA R4, R144, UR44, 0x4 ;  /* 0x0000002c90047c11 */ /* 0x000fe4000f8e20ff */
[----:B--2---:R-:W2:Y:S02]  /*52e0*/  SYNCS.PHASECHK.TRANS64.TRYWAIT P0, [R3+URZ+0x70], R0 ;  /* 0x00007000030075a7 */ /* 0x004ea400080011ff */
[----:B-12---:R-:W-:Y:S05]  /*52f0*/  @!P0 BRA `(.L_x_96) ;  /* 0x0000002c00208947 */ /* 0x006fea0003800000 */
.L_x_150:
[----:B------:R-:W3:Y:S01]  /*5300*/  LDS.128 R4, [R4+0x100] ;  /* 0x0001000004047984 */ /* 0x000ee20000000c00 */
[----:B------:R-:W-:Y:S01]  /*5310*/  UISETP.GE.AND UP0, UPT, UR40, 0x1, UPT ;  /* 0x000000012800788c */ /* 0x000fe2000bf06270 */
[----:B------:R-:W-:Y:S01]  /*5320*/  @!PT LDS RZ, [RZ] ;  /* 0x00000000fffff984 */ /* 0x000fe20000000800 */
[----:B------:R-:W-:Y:S01]  /*5330*/  @!PT LDS RZ, [RZ] ;  /* 0x00000000fffff984 */ /* 0x000fe20000000800 */
[----:B------:R-:W-:Y:S01]  /*5340*/  @!PT LDS RZ, [RZ] ;  /* 0x00000000fffff984 */ /* 0x000fe20000000800 */
[----:B------:R-:W-:Y:S01]  /*5350*/  @!PT LDS RZ, [RZ] ;  /* 0x00000000fffff984 */ /* 0x000fe20000000800 */
[----:B------:R4:W-:Y:S06]  /*5360*/  MEMBAR.ALL.CTA ;  /* 0x0000000000007992 */ /* 0x0009ec0000008000 */
[----:B----4-:R-:W4:Y:S01]  /*5370*/  FENCE.VIEW.ASYNC.S ;  /* 0x00000000000073c6 */ /* 0x010f220000000000 */
[----:B---3--:R-:W-:Y:S11]  /*5380*/  LOP3.LUT P0, RZ, R6, 0x1, RZ, 0xc0, !PT ;  /* 0x0000000106ff7812 */ /* 0x008ff6000780c0ff */
[----:B------:R-:W-:Y:S02]  /*5390*/  @!UPT UIADD3 URZ, UPT, UPT, URZ, URZ, URZ ;  /* 0x000000fffffff290 */ /* 0x000fe4000fffe0ff */
[----:B----4-:R-:W-:Y:S01]  /*53a0*/  VOTEU.ANY UP1, P0 ;  /* 0x0000000000ff7886 */ /* 0x010fe20000020100 */
[----:B------:R-:W-:Y:S01]  /*53b0*/  PLOP3.LUT P0, PT, PT, PT, UP1, 0x80, 0x8 ;  /* 0x000000000008781c */ /* 0x000fe20003f0f018 */
[----:B------:R-:W-:Y:S11]  /*53c0*/  UP2UR UR47, UPR, URZ, 0x2 ;  /* 0x00000002ff2f7883 */ /* 0x000ff60008000000 */
[----:B------:R-:W-:Y:S01]  /*53d0*/  @!UPT UIADD3 URZ, UPT, UPT, URZ, URZ, URZ ;  /* 0x000000fffffff290 */ /* 0x000fe2000fffe0ff */
        /* <DEDUP_REMOVED lines=13> */
[----:B-1----:R-:W-:Y:S02]  /*54b0*/  UIMAD.WIDE.U32 UR4, UR52, UR51, URZ ;  /* 0x00000033340472a5 */ /* 0x002fe4000f8e00ff */
[----:B------:R-:W-:Y:S02]  /*54c0*/  UIMAD.WIDE.U32 UR6, UR53, UR48, URZ ;  /* 0x00000030350672a5 */ /* 0x000fe4000f8e00ff */
[----:B------:R-:W-:Y:S02]  /*54d0*/  UISETP.NE.AND UP0, UPT, UR50, 0x1, UPT ;  /* 0x000000013200788c */ /* 0x000fe4000bf05270 */
[----:B------:R-:W-:Y:S02]  /*54e0*/  UIMAD.WIDE.U32 UR8, UR37, UR51, URZ ;  /* 0x00000033250872a5 */ /* 0x000fe4000f8e00ff */
[----:B------:R-:W-:Y:S02]  /*54f0*/  UIMAD.WIDE.U32 UR10, UR38, UR48, URZ ;  /* 0x00000030260a72a5 */ /* 0x000fe4000f8e00ff */
[----:B------:R-:W-:Y:S02]  /*5500*/  UISETP.NE.AND UP1, UPT, UR41, 0x1, UPT ;  /* 0x000000012900788c */ /* 0x000fe4000bf25270 */
[----:B------:R-:W-:Y:S01]  /*5510*/  UISETP.NE.AND UP2, UPT, UR40, 0x1, UPT ;  /* 0x000000012800788c */ /* 0x000fe2000bf45270 */
[----:B------:R-:W-:Y:S02]  /*5520*/  UMOV UR4, UR5 ;  /* 0x0000000500047c82 */ /* 0x000fe40008000000 */
[----:B------:R-:W-:Y:S03]  /*5530*/  USHF.R.U32.HI UR5, URZ, UR61, UR4 ;  /* 0x0000003dff057299 */ /* 0x000fe60008011604 */
[----:B------:R-:W-:Y:S02]  /*5540*/  UMOV UR4, UR7 ;  /* 0x0000000700047c82 */ /* 0x000fe40008000000 */
[----:B------:R-:W-:Y:S02]  /*5550*/  USHF.R.U32.HI UR7, URZ, UR49, UR4 ;  /* 0x00000031ff077299 */ /* 0x000fe40008011604 */
[----:B------:R-:W-:Y:S02]  /*5560*/  USEL UR4, UR52, UR5, !UP0 ;  /* 0x0000000534047287 */ /* 0x000fe4000c000000 */
[----:B------:R-:W-:Y:S01]  /*5570*/  USEL UR7, UR53, UR7, !UP1 ;  /* 0x0000000735077287 */ /* 0x000fe2000c800000 */
[----:B------:R-:W-:Y:S01]  /*5580*/  UMOV UR5, UR9 ;  /* 0x0000000900057c82 */ /* 0x000fe20008000000 */
[----:B------:R-:W-:Y:S02]  /*5590*/  UIMAD.WIDE.U32 UR8, UR4, UR42, URZ ;  /* 0x0000002a040872a5 */ /* 0x000fe4000f8e00ff */
[----:B------:R-:W-:Y:S03]  /*55a0*/  USHF.R.U32.HI UR6, URZ, UR61, UR5 ;  /* 0x0000003dff067299 */ /* 0x000fe60008011605 */
[----:B------:R-:W-:Y:S01]  /*55b0*/  UMOV UR5, UR11 ;  /* 0x0000000b00057c82 */ /* 0x000fe20008000000 */
[----:B------:R-:W-:Y:S02]  /*55c0*/  UIMAD.WIDE.U32 UR10, UR7, UR42, URZ ;  /* 0x0000002a070a72a5 */ /* 0x000fe4000f8e00ff */
[----:B------:R-:W-:Y:S02]  /*55d0*/  USHF.R.U32.HI UR12, URZ, UR49, UR5 ;  /* 0x00000031ff0c7299 */ /* 0x000fe40008011605 */
[----:B------:R-:W-:Y:S01]  /*55e0*/  USEL UR6, UR37, UR6, !UP0 ;  /* 0x0000000625067287 */ /* 0x000fe2000c000000 */
[----:B------:R-:W-:Y:S02]  /*55f0*/  UMOV UR5, UR9 ;  /* 0x0000000900057c82 */ /* 0x000fe40008000000 */
[----:B------:R-:W-:Y:S01]  /*5600*/  UMOV UR10, UR11 ;  /* 0x0000000b000a7c82 */ /* 0x000fe20008000000 */
[----:B------:R-:W-:Y:S02]  /*5610*/  @UP2 USHF.R.U32.HI UR4, URZ, UR43, UR5 ;  /* 0x0000002bff042299 */ /* 0x000fe40008011605 */
[----:B------:R-:W-:Y:S02]  /*5620*/  @UP2 USHF.R.U32.HI UR7, URZ, UR43, UR10 ;  /* 0x0000002bff072299 */ /* 0x000fe4000801160a */
[----:B------:R-:W-:Y:S02]  /*5630*/  UIMAD UR4, UR40, UR4, URZ ;  /* 0x00000004280472a4 */ /* 0x000fe4000f8e02ff */
[----:B------:R-:W-:Y:S02]  /*5640*/  UIMAD.WIDE.U32 UR10, UR6, UR42, URZ ;  /* 0x0000002a060a72a5 */ /* 0x000fe4000f8e00ff */
[----:B------:R-:W-:Y:S02]  /*5650*/  USEL UR5, UR38, UR12, !UP1 ;  /* 0x0000000c26057287 */ /* 0x000fe4000c800000 */
[----:B------:R-:W-:Y:S02]  /*5660*/  UIMAD UR8, UR40, UR7, URZ ;  /* 0x00000007280872a4 */ /* 0x000fe4000f8e02ff */
[----:B------:R-:W-:Y:S03]  /*5670*/  UISETP.GE.AND UP0, UPT, UR6, UR4, UPT ;  /* 0x000000040600728c */ /* 0x000fe6000bf06270 */
[----:B------:R-:W-:Y:S01]  /*5680*/  UMOV UR4, UR11 ;  /* 0x0000000b00047c82 */ /* 0x000fe20008000000 */
[----:B------:R-:W-:Y:S02]  /*5690*/  UISETP.GE.OR UP0, UPT, UR5, UR8, UP0 ;  /* 0x000000080500728c */ /* 0x000fe40008706670 */
[----:B------:R-:W-:Y:S02]  /*56a0*/  USHF.R.U32.HI UR4, URZ, UR43, UR4 ;  /* 0x0000002bff047299 */ /* 0x000fe40008011604 */
[----:B------:R-:W-:Y:S02]  /*56b0*/  UIMAD.WIDE.U32 UR8, UR5, UR42, URZ ;  /* 0x0000002a050872a5 */ /* 0x000fe4000f8e00ff */
[----:B------:R-:W-:Y:S02]  /*56c0*/  USEL UR11, UR6, UR4, !UP2 ;  /* 0x00000004060b7287 */ /* 0x000fe4000d000000 */
[----:B------:R-:W-:Y:S02]  /*56d0*/  UIADD3 UR8, UPT, UPT, -UR5, URZ, URZ ;  /* 0x000000ff05087290 */ /* 0x000fe4000fffe1ff */
[----:B------:R-:W-:Y:S01]  /*56e0*/  UIADD3 UR10, UPT, UPT, -UR11, URZ, URZ ;  /* 0x000000ff0b0a7290 */ /* 0x000fe2000fffe1ff */
[----:B------:R-:W-:Y:S01]  /*56f0*/  @!UP0 UMOV UR4, UR9 ;  /* 0x0000000900048c82 */ /* 0x000fe20008000000 */
[----:B------:R-:W-:Y:S02]  /*5700*/  UIADD3 UR9, UPT, UPT, -UR6, URZ, URZ ;  /* 0x000000ff06097290 */ /* 0x000fe4000fffe1ff */
[----:B------:R-:W-:Y:S02]  /*5710*/  @!UP0 USHF.R.U32.HI UR4, URZ, UR43, UR4 ;  /* 0x0000002bff048299 */ /* 0x000fe40008011604 */
[----:B------:R-:W-:Y:S02]  /*5720*/  UIMAD UR10, UR40, UR10, UR6 ;  /* 0x0000000a280a72a4 */ /* 0x000fe4000f8e0206 */
[----:B------:R-:W-:Y:S04]  /*5730*/  @!UP0 USEL UR4, UR5, UR4, !UP2 ;  /* 0x0000000405048287 */ /* 0x000fe8000d000000 */
[----:B------:R-:W-:Y:S02]  /*5740*/  @!UP0 UIMAD UR10, UR7, UR10, UR4 ;  /* 0x0000000a070a82a4 */ /* 0x000fe4000f8e0204 */
[----:B------:R-:W-:Y:S02]  /*5750*/  @!UP0 UIADD3 UR11, UPT, UPT, UR11, -UR4, URZ ;  /* 0x800000040b0b8290 */ /* 0x000fe4000fffe0ff */
[----:B------:R-:W-:Y:S02]  /*5760*/  UIMAD UR7, UR41, UR8, UR38 ;  /* 0x00000008290772a4 */ /* 0x000fe4000f8e0226 */
[----:B------:R-:W-:Y:S02]  /*5770*/  @!UP0 UIMAD UR6, UR11, UR40, UR5 ;  /* 0x000000280b0682a4 */ /* 0x000fe4000f8e0205 */
[----:B------:R-:W-:Y:S01]  /*5780*/  UIMAD UR4, UR50, UR9, UR37 ;  /* 0x00000009320472a4 */ /* 0x000fe2000f8e0225 */
[----:B------:R-:W-:Y:S02]  /*5790*/  @!UP0 UMOV UR5, UR10 ;  /* 0x0000000a00058c82 */ /* 0x000fe40008000000 */
[----:B------:R-:W-:Y:S02]  /*57a0*/  UIMAD UR38, UR5, UR41, UR7 ;  /* 0x00000029052672a4 */ /* 0x000fe4000f8e0207 */
[----:B------:R-:W-:Y:S11]  /*57b0*/  UIMAD UR37, UR6, UR50, UR4 ;  /* 0x00000032062572a4 */ /* 0x000ff6000f8e0204 */
[----:B------:R-:W-:Y:S01]  /*57c0*/  @!UPT UIADD3 URZ, UPT, UPT, URZ, URZ, URZ ;  /* 0x000000fffffff290 */ /* 0x000fe2000fffe0ff */
.L_x_97:
[----:B-1----:R-:W-:Y:S01]  /*57d0*/  UISETP.NE.AND UP0, UPT, UR39, 0x1, UPT ;  /* 0x000000012700788c */ /* 0x002fe2000bf05270 */
[----:B------:R-:W-:Y:S10]  /*57e0*/  IADD3 R144, PT, PT, R144, 0x1, RZ ;  /* 0x0000000190907810 */ /* 0x000ff40007ffe0ff */
[----:B------:R-:W1:Y:S01]  /*57f0*/  @!UP0 LDCU.128 UR12, c[0x0][0xb10] ;  /* 0x00016200ff0c87ac */ /* 0x000e620008000c00 */
[----:B------:R-:W3:Y:S01]  /*5800*/  @!UP0 LDCU UR5, c[0x0][0xb0c] ;  /* 0x00016180ff0587ac */ /* 0x000ee20008000800 */
[----:B------:R-:W4:Y:S01]  /*5810*/  @!UP0 LDCU UR10, c[0x0][0xb20] ;  /* 0x00016400ff0a87ac */ /* 0x000f220008000800 */
[----:B-1----:R-:W-:Y:S02]  /*5820*/  UIMAD.WIDE.U32 UR8, UR38, UR12, URZ ;  /* 0x0000000c260872a5 */ /* 0x002fe4000f8e00ff */
[----:B------:R-:W-:Y:S02]  /*5830*/  UIMAD.WIDE.U32 UR6, UR37, UR15, URZ ;  /* 0x0000000f250672a5 */ /* 0x000fe4000f8e00ff */
[----:B------:R-:W-:Y:S03]  /*5840*/  @!UP0 UISETP.NE.AND UP1, UPT, UR14, 0x1, UPT ;  /* 0x000000010e00888c */ /* 0x000fe6000bf25270 */
[----:B------:R-:W-:Y:S01]  /*5850*/  @!UP0 UMOV UR4, UR9 ;  /* 0x0000000900048c82 */ /* 0x000fe20008000000 */
[----:B---3--:R-:W-:Y:S02]  /*5860*/  @!UP0 UISETP.NE.AND UP2, UPT, UR5, 0x1, UPT ;  /* 0x000000010500888c */ /* 0x008fe4000bf45270 */
[----:B------:R-:W-:Y:S01]  /*5870*/  @!UP0 USHF.R.U32.HI UR4, URZ, UR13, UR4 ;  /* 0x0000000dff048299 */ /* 0x000fe20008011604 */
[----:B------:R-:W-:Y:S02]  /*5880*/  @!UP0 UMOV UR6, UR7 ;  /* 0x0000000700068c82 */ /* 0x000fe40008000000 */
[----:B----4-:R-:W-:Y:S02]  /*5890*/  @!UP0 USHF.R.U32.HI UR6, URZ, UR10, UR6 ;  /* 0x0000000aff068299 */ /* 0x010fe40008011606 */
[----:B------:R-:W-:Y:S02]  /*58a0*/  @!UP0 USEL UR7, UR38, UR4, !UP2 ;  /* 0x0000000426078287 */ /* 0x000fe4000d000000 */
[----:B------:R-:W-:Y:S04]  /*58b0*/  @!UP0 USEL UR6, UR37, UR6, !UP1 ;  /* 0x0000000625068287 */ /* 0x000fe8000c800000 */
[----:B------:R-:W-:Y:S02]  /*58c0*/  @!UP0 UIADD3 UR4, UPT, UPT, -UR7, UR6, URZ ;  /* 0x0000000607048290 */ /* 0x000fe4000fffe1ff */
[----:B------:R-:W-:Y:S02]  /*58d0*/  @!UP0 UIADD3 UR6, UPT, UPT, UR7, -UR6, URZ ;  /* 0x8000000607068290 */ /* 0x000fe4000fffe0ff */
[----:B------:R-:W-:Y:S02]  /*58e0*/  @!UP0 UIMAD UR38, UR4, UR5, UR38 ;  /* 0x00000005042682a4 */ /* 0x000fe4000f8e0226 */
[----:B------:R-:W-:Y:S02]  /*58f0*/  @!UP0 UIMAD UR37, UR6, UR14, UR37 ;  /* 0x0000000e062582a4 */ /* 0x000fe4000f8e0225 */
[----:B------:R-:W-:Y:S09]  /*5900*/  ULOP3.LUT UP0, URZ, UR59, 0x1b0, URZ, 0xc0, !UPT ;  /* 0x000001b03bff7892 */ /* 0x000ff2000f80c0ff */
[----:B------:R-:W-:Y:S05]  /*5910*/  BRA.U !UP0, `(.L_x_98) ;  /* 0x0000000108407547 */ /* 0x000fea000b800000 */
[----:B------:R-:W1:Y:S01]  /*5920*/  LDCU.64 UR8, c[0x4][0x80] ;  /* 0x01001000ff0877ac */ /* 0x000e620008000a00 */
[----:B------:R-:W-:Y:S01]  /*5930*/  MOV R3, 0x0 ;  /* 0x0000000000037802 */ /* 0x000fe20000000f00 */
[----:B------:R-:W-:Y:S02]  /*5940*/  HFMA2 R12, -RZ, RZ, 0, 5.9604644775390625e-08 ;  /* 0x00000001ff0c7431 */ /* 0x000fe400000001ff */
[----:B------:R-:W-:Y:S02]  /*5950*/  IMAD.MOV.U32 R8, RZ, RZ, 0x70 ;  /* 0x00000070ff087424 */ /* 0x000fe400078e00ff */
[----:B------:R-:W-:Y:S01]  /*5960*/  IMAD.MOV.U32 R13, RZ, RZ, RZ ;  /* 0x000000ffff0d7224 */ /* 0x000fe200078e00ff */
[----:B------:R-:W3:Y:S01]  /*5970*/  LDCU.64 UR6, c[0x4][0x88] ;  /* 0x01001100ff0677ac */ /* 0x000ee20008000a00 */
[----:B------:R-:W4:Y:S01]  /*5980*/  LDC.64 R2, c[0x4][R3] ;  /* 0x0100000003027b82 */ /* 0x000f220000000a00 */
[----:B------:R-:W2:Y:S01]  /*5990*/  LDCU.64 UR4, c[0x4][0x8] ;  /* 0x01000100ff0477ac */ /* 0x000ea20008000a00 */
[----:B-1----:R-:W-:Y:S01]  /*59a0*/  MOV R5, UR9 ;  /* 0x0000000900057c02 */ /* 0x002fe20008000f00 */
[----:B------:R-:W-:Y:S01]  /*59b0*/  IMAD.U32 R4, RZ, RZ, UR8 ;  /* 0x00000008ff047e24 */ /* 0x000fe2000f8e00ff */
[----:B---3--:R-:W-:Y:S01]  /*59c0*/  MOV R7, UR7 ;  /* 0x0000000700077c02 */ /* 0x008fe20008000f00 */
[----:B------:R-:W-:Y:S01]  /*59d0*/  IMAD.U32 R6, RZ, RZ, UR6 ;  /* 0x00000006ff067e24 */ /* 0x000fe2000f8e00ff */
[----:B--2---:R-:W-:Y:S01]  /*59e0*/  MOV R11, UR5 ;  /* 0x00000005000b7c02 */ /* 0x004fe20008000f00 */
[----:B------:R-:W-:Y:S02]  /*59f0*/  IMAD.U32 R10, RZ, RZ, UR4 ;  /* 0x00000004ff0a7e24 */ /* 0x000fe4000f8e00ff */
[----:B------:R-:W-:Y:S07]  /*5a00*/  LEPC R20, `(.L_x_98) ;  /* 0x000000001014794e */ /* 0x000fee0000000000 */
[----:B----45:R-:W-:Y:S05]  /*5a10*/  CALL.ABS.NOINC R2 ;  /* 0x0000000002007343 */ /* 0x030fea0003c00000 */
.L_x_98:
[----:B------:R-:W-:Y:S01]  /*5a20*/  LOP3.LUT P0, RZ, R151, 0x1b0, RZ, 0xc0, !PT ;  /* 0x000001b097ff7812 */ /* 0x000fe2000780c0ff */
[----:B------:R-:W-:Y:S11]  /*5a30*/  BSSY.RECONVERGENT B6, `(.L_x_99) ;  /* 0x0000013000067945 */ /* 0x000ff60003800200 */
[----:B------:R-:W-:Y:S01]  /*5a40*/  @!UPT UIADD3 URZ, UPT, UPT, URZ, URZ, URZ ;  /* 0x000000fffffff290 */ /* 0x000fe2000fffe0ff */
[----:B------:R-:W-:Y:S05]  /*5a50*/  @!P0 BRA `(.L_x_100) ;  /* 0x0000000000408947 */ /* 0x000fea0003800000 */
        /* <DEDUP_REMOVED lines=16> */
.L_x_100:
[----:B------:R-:W-:Y:S05]  /*5b60*/  BSYNC.RECONVERGENT B6 ;  /* 0x0000000000067941 */ /* 0x000fea0003800200 */
.L_x_99:
[----:B------:R-:W-:Y:S01]  /*5b70*/  ISETP.NE.U32.AND P3, PT, R138, RZ, PT ;  /* 0x000000ff8a00720c */ /* 0x000fe20003f65070 */
[----:B------:R-:W-:Y:S01]  /*5b80*/  UISETP.NE.AND UP1, UPT, UR60, URZ, UPT ;  /* 0x000000ff3c00728c */ /* 0x000fe2000bf25270 */
[----:B------:R-:W-:Y:S02]  /*5b90*/  ISETP.NE.U32.AND P4, PT, R134, RZ, PT ;  /* 0x000000ff8600720c */ /* 0x000fe40003f85070 */
[----:B------:R-:W-:Y:S02]  /*5ba0*/  ISETP.NE.AND.EX P3, PT, R139, RZ, PT, P3 ;  /* 0x000000ff8b00720c */ /* 0x000fe40003f65330 */
[----:B------:R-:W-:Y:S02]  /*5bb0*/  PLOP3.LUT P1, PT, PT, PT, PT, 0x8, 0x80 ;  /* 0x000000000080781c */ /* 0x000fe40003f2e170 */
[----:B------:R-:W-:Y:S02]  /*5bc0*/  PLOP3.LUT P0, PT, PT, PT, UP1, 0x80, 0x8 ;  /* 0x000000000008781c */ /* 0x000fe40003f0f018 */
[----:B------:R-:W-:Y:S02]  /*5bd0*/  ISETP.NE.AND.EX P4, PT, R135, RZ, PT, P4 ;  /* 0x000000ff8700720c */ /* 0x000fe40003f85340 */
[----:B------:R-:W1:Y:S09]  /*5be0*/  @UP1 LDCU.64 UR4, c[0x0][0x888] ;  /* 0x00011100ff0417ac */ /* 0x000e720008000a00 */
[----:B------:R-:W-:Y:S01]  /*5bf0*/  @P0 PLOP3.LUT P1, PT, P3, PT, PT, 0x80, 0x8 ;  /* 0x000000000008081c */ /* 0x000fe20001f2f070 */
[----:B-1----:R-:W-:Y:S04]  /*5c00*/  @UP1 UISETP.NE.U32.AND UP0, UPT, UR4, URZ, UPT ;  /* 0x000000ff0400128c */ /* 0x002fe8000bf05070 */
[----:B------:R-:W-:Y:S04]  /*5c10*/  @UP1 UISETP.NE.AND.EX UP0, UPT, UR5, URZ, UPT, UP0 ;  /* 0x000000ff0500128c */ /* 0x000fe8000bf05300 */
[----:B------:R-:W-:Y:S01]  /*5c20*/  @UP1 USEL UR4, URZ, 0xffffffff, UP0 ;  /* 0xffffffffff041887 */ /* 0x000fe20008000000 */
[----:B------:R-:W-:Y:S11]  /*5c30*/  @!P3 BRA `(.L_x_101) ;  /* 0x000000000030b947 */ /* 0x000ff60003800000 */
[----:B------:R-:W-:Y:S01]  /*5c40*/  ISETP.NE.U32.AND P2, PT, R136, RZ, PT ;  /* 0x000000ff8800720c */ /* 0x000fe20003f45070 */
[----:B------:R-:W1:Y:S01]  /*5c50*/  LDCU.64 UR6, c[0x0][0x358] ;  /* 0x00006b00ff0677ac */ /* 0x000e620008000a00 */
[----:B------:R-:W-:Y:S02]  /*5c60*/  IMAD.MOV.U32 R141, RZ, RZ, 0x1 ;  /* 0x00000001ff8d7424 */ /* 0x000fe400078e00ff */
[----:B------:R-:W-:Y:S11]  /*5c70*/  ISETP.NE.AND.EX P2, PT, R137, RZ, PT, P2 ;  /* 0x000000ff8900720c */ /* 0x000ff60003f45320 */
[----:B------:R-:W-:Y:S02]  /*5c80*/  @!UPT UIADD3 URZ, UPT, UPT, URZ, URZ, URZ ;  /* 0x000000fffffff290 */ /* 0x000fe4000fffe0ff */
[----:B------:R-:W3:Y:S01]  /*5c90*/  @P2 LDC.64 R2, c[0x0][0x888] ;  /* 0x00022200ff022b82 */ /* 0x000ee20000000a00 */
[----:B--2---:R-:W-:Y:S04]  /*5ca0*/  @P2 IMAD R0, R138, UR36, RZ ;  /* 0x000000248a002c24 */ /* 0x004fe8000f8e02ff */
[----:B---3--:R-:W-:Y:S04]  /*5cb0*/  @P2 IMAD.WIDE R2, R0, 0x4, R2 ;  /* 0x0000000400022825 */ /* 0x008fe800078e0202 */
[----:B------:R-:W-:Y:S01]  /*5cc0*/  HFMA2 R0, -RZ, RZ, 0, 5.9604644775390625e-08 ;  /* 0x00000001ff007431 */ /* 0x000fe200000001ff */
[----:B-1---5:R1:W5:Y:S04]  /*5cd0*/  @P2 LDG.E R71, desc[UR6][R2.64] ;  /* 0x0000000602472981 */ /* 0x022368000c1e1900 */
[----:B------:R-:W-:Y:S01]  /*5ce0*/  @!P2 PRMT R141, R0, 0x7610, R141 ;  /* 0x00007610008da816 */ /* 0x000fe2000000008d */
[----:B-1----:R-:W3:Y:S06]  /*5cf0*/  @!P2 LDC R71, c[0x0][0x880] ;  /* 0x00022000ff47ab82 */ /* 0x002eec0000000800 */
.L_x_101:
[----:B------:R-:W-:Y:S05]  /*5d00*/  @!P4 BRA `(.L_x_102) ;  /* 0x000000000024c947 */ /* 0x000fea0003800000 */
[----:B------:R-:W-:Y:S01]  /*5d10*/  ISETP.NE.U32.AND P2, PT, R132, RZ, PT ;  /* 0x000000ff8400720c */ /* 0x000fe20003f45070 */
[----:B------:R-:W1:Y:S03]  /*5d20*/  LDCU.64 UR6, c[0x0][0x358] ;  /* 0x00006b00ff0677ac */ /* 0x000e660008000a00 */
[----:B------:R-:W-:Y:S11]  /*5d30*/  ISETP.NE.AND.EX P2, PT, R133, RZ, PT, P2 ;  /* 0x000000ff8500720c */ /* 0x000ff60003f45320 */
[----:B------:R-:W-:Y:S02]  /*5d40*/  @!UPT UIADD3 URZ, UPT, UPT, URZ, URZ, URZ ;  /* 0x000000fffffff290 */ /* 0x000fe4000fffe0ff */
[----:B------:R-:W4:Y:S01]  /*5d50*/  @P2 LDC.64 R2, c[0x0][0x8a8] ;  /* 0x00022a00ff022b82 */ /* 0x000f220000000a00 */
[----:B--2---:R-:W-:Y:S04]  /*5d60*/  @P2 IMAD R0, R134, UR36, RZ ;  /* 0x0000002486002c24 */ /* 0x004fe8000f8e02ff */
[----:B----4-:R-:W-:Y:S05]  /*5d70*/  @P2 IMAD.WIDE R2, R0, 0x4, R2 ;  /* 0x0000000400022825 */ /* 0x010fea00078e0202 */
[----:B-1---5:R1:W5:Y:S02]  /*5d80*/  @P2 LDG.E R70, desc[UR6][R2.64] ;  /* 0x0000000602462981 */ /* 0x022364000c1e1900 */
[----:B-1----:R-:W4:Y:S02]  /*5d90*/  @!P2 LDC R70, c[0x0][0x8a0] ;  /* 0x00022800ff46ab82 */ /* 0x002f240000000800 */
.L_x_102:
[----:B---3-5:R-:W-:Y:S01]  /*5da0*/  @P0 FSETP.NEU.AND P4, PT, R71, RZ, PT ;  /* 0x000000ff4700020b */ /* 0x028fe20003f8d000 */
[----:B--2---:R-:W-:Y:S01]  /*5db0*/  IMAD.U32 R0, RZ, RZ, UR4 ;  /* 0x00000004ff007e24 */ /* 0x004fe2000f8e00ff */
[----:B------:R-:W-:Y:S01]  /*5dc0*/  @P0 LOP3.LUT P2, RZ, R141, 0xff, RZ, 0xc0, !PT ;  /* 0x000000ff8dff0812 */ /* 0x000fe2000784c0ff */
[----:B------:R-:W-:Y:S01]  /*5dd0*/  BSSY B1, `(.L_x_103) ;  /* 0x000003e000017945 */ /* 0x000fe20003800000 */
[----:B------:R-:W-:Y:S02]  /*5de0*/  @P0 SEL R2, RZ, 0xffffffff, P4 ;  /* 0xffffffffff020807 */ /* 0x000fe40002000000 */
[----:B------:R-:W-:Y:S02]  /*5df0*/  CS2R R18, SRZ ;  /* 0x0000000000127805 */ /* 0x000fe4000001ff00 */
[----:B------:R-:W-:Y:S02]  /*5e00*/  LEA R143, R68, UR44, 0x3 ;  /* 0x0000002c448f7c11 */ /* 0x000fe4000f8e18ff */
[----:B------:R-:W-:Y:S02]  /*5e10*/  CS2R R16, SRZ ;  /* 0x0000000000107805 */ /* 0x000fe4000001ff00 */
[----:B------:R-:W-:Y:S02]  /*5e20*/  @P1 SEL R2, R0, R2, !P2 ;  /* 0x0000000200021207 */ /* 0x000fe40005000000 */
[----:B------:R-:W-:Y:S02]  /*5e30*/  CS2R R26, SRZ ;  /* 0x00000000001a7805 */ /* 0x000fe4000001ff00 */
[----:B------:R-:W-:Y:S02]  /*5e40*/  SHF.L.U32 R4, R147, 0x1f, RZ ;  /* 0x0000001f93047819 */ /* 0x000fe400000006ff */
[----:B------:R-:W-:Y:S02]  /*5e50*/  CS2R R24, SRZ ;  /* 0x0000000000187805 */ /* 0x000fe4000001ff00 */
[----:B------:R-:W-:Y:S02]  /*5e60*/  @P0 LOP3.LUT R2, R2, 0x1, RZ, 0xc0, !PT ;  /* 0x0000000102020812 */ /* 0x000fe400078ec0ff */
[----:B------:R-:W-:Y:S02]  /*5e70*/  CS2R R30, SRZ ;  /* 0x00000000001e7805 */ /* 0x000fe4000001ff00 */
[----:B------:R-:W-:Y:S02]  /*5e80*/  PLOP3.LUT P5, PT, PT, PT, PT, 0x8, 0x80 ;  /* 0x000000000080781c */ /* 0x000fe40003fae170 */
[----:B------:R-:W-:Y:S02]  /*5e90*/  CS2R R28, SRZ ;  /* 0x00000000001c7805 */ /* 0x000fe4000001ff00 */
[----:B------:R-:W-:Y:S01]  /*5ea0*/  ISETP.NE.U32.OR P1, PT, R2, 0x1, !P0 ;  /* 0x000000010200780c */ /* 0x000fe20004725470 */
[----:B------:R-:W-:Y:S01]  /*5eb0*/  IMAD R2, R68, 0x40, R69 ;  /* 0x0000004044027824 */ /* 0x000fe200078e0245 */
[----:B------:R-:W-:Y:S02]  /*5ec0*/  CS2R R34, SRZ ;  /* 0x0000000000227805 */ /* 0x000fe4000001ff00 */
[----:B------:R-:W-:Y:S09]  /*5ed0*/  CS2R R32, SRZ ;  /* 0x0000000000207805 */ /* 0x000ff2000001ff00 */
[----:B------:R-:W-:Y:S04]  /*5ee0*/  @P1 SHF.L.U32 R0, R145, 0x1f, RZ ;  /* 0x0000001f91001819 */ /* 0x000fe800000006ff */
[----:B------:R-:W1:Y:S01]  /*5ef0*/  @P1 SYNCS.PHASECHK.TRANS64.TRYWAIT P0, [UR44+0x50], R0 ;  /* 0x00005000ff0015a7 */ /* 0x000e62000800112c */
[----:B------:R2:W3:Y:S01]  /*5f00*/  SYNCS.PHASECHK.TRANS64.TRYWAIT P4, [R143+URZ+0x90], R4 ;  /* 0x000090048f0075a7 */ /* 0x0004e200080811ff */
[----:B-1----:R-:W-:Y:S01]  /*5f10*/  @P1 PLOP3.LUT P5, PT, P0, PT, PT, 0x8, 0x80 ;  /* 0x000000000080181c */ /* 0x002fe200007ae170 */
[----:B------:R-:W-:Y:S01]  /*5f20*/  @!UPT UIADD3 URZ, UPT, UPT, URZ, URZ, URZ ;  /* 0x000000fffffff290 */ /* 0x000fe2000fffe0ff */
[----:B--23--:R-:W-:Y:S11]  /*5f30*/  @!P1 BRA `(.L_x_104) ;  /* 0x00000000009c9947 */ /* 0x00cff60003800000 */
[----:B------:R-:W-:Y:S01]  /*5f40*/  ISETP.NE.U32.AND P0, PT, RZ, UR56, PT ;  /* 0x00000038ff007c0c */ /* 0x000fe2000bf05070 */
[----:B------:R-:W-:Y:S01]  /*5f50*/  BSSY B0, `(.L_x_105) ;  /* 0x0000016000007945 */ /* 0x000fe20003800000 */
[----:B------:R-:W-:Y:S02]  /*5f60*/  FSETP.NEU.AND P2, PT, R71, RZ, PT ;  /* 0x000000ff4700720b */ /* 0x000fe40003f4d000 */
[----:B------:R-:W-:Y:S02]  /*5f70*/  CS2R R34, SRZ ;  /* 0x0000000000227805 */ /* 0x000fe4000001ff00 */
[----:B------:R-:W-:Y:S02]  /*5f80*/  ISETP.NE.AND.EX P0, PT, RZ, UR57, PT, P0 ;  /* 0x00000039ff007c0c */ /* 0x000fe4000bf05300 */
[----:B------:R-:W-:Y:S02]  /*5f90*/  CS2R R32, SRZ ;  /* 0x0000000000207805 */ /* 0x000fe4000001ff00 */
[----:B------:R-:W-:Y:S02]  /*5fa0*/  LOP3.LUT P1, RZ, R141, 0xff, RZ, 0xc0, !PT ;  /* 0x000000ff8dff7812 */ /* 0x000fe4000782c0ff */
[----:B------:R-:W-:Y:S02]  /*5fb0*/  CS2R R30, SRZ ;  /* 0x00000000001e7805 */ /* 0x000fe4000001ff00 */
[----:B------:R-:W-:Y:S02]  /*5fc0*/  SEL R0, RZ, 0xffffffff, P2 ;  /* 0xffffffffff007807 */ /* 0x000fe40001000000 */
[----:B------:R-:W-:Y:S02]  /*5fd0*/  CS2R R28, SRZ ;  /* 0x00000000001c7805 */ /* 0x000fe4000001ff00 */
[----:B------:R-:W-:Y:S02]  /*5fe0*/  SEL R3, RZ, 0xffffffff, P0 ;  /* 0xffffffffff037807 */ /* 0x000fe40000000000 */
[----:B------:R-:W-:Y:S02]  /*5ff0*/  CS2R R26, SRZ ;  /* 0x00000000001a7805 */ /* 0x000fe4000001ff00 */
[----:B------:R-:W-:Y:S02]  /*6000*/  CS2R R24, SRZ ;  /* 0x0000000000187805 */ /* 0x000fe4000001ff00 */
[----:B------:R-:W-:Y:S02]  /*6010*/  CS2R R18, SRZ ;  /* 0x0000000000127805 */ /* 0x000fe4000001ff00 */
[----:B------:R-:W-:Y:S02]  /*6020*/  @P3 SEL R0, R3, R0, !P1 ;  /* 0x0000000003003207 */ /* 0x000fe40004800000 */
[----:B------:R-:W-:Y:S02]  /*6030*/  CS2R R16, SRZ ;  /* 0x0000000000107805 */ /* 0x000fe4000001ff00 */
[----:B------:R-:W-:Y:S04]  /*6040*/  LOP3.LUT R0, R0, 0x1, RZ, 0xc0, !PT ;  /* 0x0000000100007812 */ /* 0x000fe800078ec0ff */
[----:B------:R-:W-:Y:S01]  /*6050*/  ISETP.NE.U32.AND P0, PT, R0, 0x1, PT ;  /* 0x000000010000780c */ /* 0x000fe20003f05070 */
[----:B------:R-:W-:Y:S01]  /*6060*/  @!UPT UIADD3 URZ, UPT, UPT, URZ, URZ, URZ ;  /* 0x000000fffffff290 */ /* 0x000fe2000fffe0ff */
[----:B------:R-:W-:Y:S11]  /*6070*/  @!P5 BRA `(.L_x_106) ;  /* 0x00000000000cd947 */ /* 0x000ff60003800000 */
[----:B------:R-:W-:Y:S04]  /*6080*/  SHF.L.U32 R3, R145, 0x1f, RZ ;  /* 0x0000001f91037819 */ /* 0x000fe800000006ff */
[----:B------:R-:W1:Y:S02]  /*6090*/  SYNCS.PHASECHK.TRANS64.TRYWAIT P1, [UR44+0x50], R3 ;  /* 0x00005003ff0075a7 */ /* 0x000e64000802112c */
[----:B-1----:R-:W-:Y:S05]  /*60a0*/  @!P1 BRA `(.L_x_107) ;  /* 0x0000001c00c89947 */ /* 0x002fea0003800000 */
.L_x_106:
[----:B------:R-:W-:Y:S05]  /*60b0*/  BSYNC B0 ;  /* 0x0000000000007941 */ /* 0x000fea0003800000 */
.L_x_105:
[----:B------:R2:W3:Y:S01]  /*60c0*/  @P0 LDS.128 R32, [R140+UR44+0x200] ;  /* 0x0002002c8c200984 */ /* 0x0004e20008000c00 */
[----:B------:R-:W5:Y:S01]  /*60d0*/  S2UR UR5, SR_CgaCtaId ;  /* 0x00000000000579c3 */ /* 0x000f620000008800 */
[----:B------:R-:W-:Y:S01]  /*60e0*/  UIADD3 UR4, UPT, UPT, UR44, 0x58, URZ ;  /* 0x000000582c047890 */ /* 0x000fe2000fffe0ff */
[----:B------:R-:W-:Y:S01]  /*60f0*/  LOP3.LUT R145, R145, 0x1, RZ, 0x3c, !PT ;  /* 0x0000000191917812 */ /* 0x000fe200078e3cff */
[----:B------:R2:W1:Y:S04]  /*6100*/  @P0 LDS.128 R28, [R150+0x10] ;  /* 0x00001000961c0984 */ /* 0x0004680000000c00 */
[----:B------:R2:W1:Y:S04]  /*6110*/  @P0 LDS.128 R24, [R149+0x20] ;  /* 0x0000200095180984 */ /* 0x0004680000000c00 */
[----:B------:R2:W1:Y:S01]  /*6120*/  @P0 LDS.128 R16, [R148+0x30] ;  /* 0x0000300094100984 */ /* 0x0004620000000c00 */
[----:B------:R-:W-:Y:S01]  /*6130*/  @!PT LDS RZ, [RZ] ;  /* 0x00000000fffff984 */ /* 0x000fe20000000800 */
[----:B------:R-:W-:Y:S01]  /*6140*/  @!PT LDS RZ, [RZ] ;  /* 0x00000000fffff984 */ /* 0x000fe20000000800 */
[----:B------:R-:W-:Y:S01]  /*6150*/  @!PT LDS RZ, [RZ] ;  /* 0x00000000fffff984 */ /* 0x000fe20000000800 */
[----:B------:R-:W-:Y:S01]  /*6160*/  @!PT LDS RZ, [RZ] ;  /* 0x00000000fffff984 */ /* 0x000fe20000000800 */
[----:B------:R4:W-:Y:S06]  /*6170*/  MEMBAR.ALL.CTA ;  /* 0x0000000000007992 */ /* 0x0009ec0000008000 */
[----:B----4-:R-:W4:Y:S01]  /*6180*/  FENCE.VIEW.ASYNC.S ;  /* 0x00000000000073c6 */ /* 0x010f220000000000 */
[----:B-----5:R-:W-:Y:S09]  /*6190*/  UPRMT UR4, UR5, 0x654, UR4 ;  /* 0x0000065405047896 */ /* 0x020ff20008000004 */
[----:B----4-:R-:W-:Y:S03]  /*61a0*/  SYNCS.ARRIVE.TRANS64.RED.A1T0 RZ, [UR4], RZ ;  /* 0x000000ffffff79a7 */ /* 0x010fe60008100404 */
.L_x_104:
[----:B------:R-:W-:Y:S05]  /*61b0*/  BSYNC B1 ;  /* 0x0000000000017941 */ /* 0x000fea0003800000 */
.L_x_103:
[----:B-1----:R-:W-:Y:S04]  /*61c0*/  SHF.R.U32.HI R0, RZ, 0x15, R2 ;  /* 0x00000015ff007819 */ /* 0x002fe80000011602 */
[----:B------:R-:W-:Y:S01]  /*61d0*/  LOP3.LUT P0, RZ, R0, 0x3, R142, 0x48, !PT ;  /* 0x0000000300ff7812 */ /* 0x000fe2000780488e */
[----:B------:R-:W-:Y:S01]  /*61e0*/  @!UPT UIADD3 URZ, UPT, UPT, URZ, URZ, URZ ;  /* 0x000000fffffff290 */ /* 0x000fe2000fffe0ff */
[----:B------:R-:W-:Y:S11]  /*61f0*/  @P4 BRA `(.L_x_108) ;  /* 0x0000000000084947 */ /* 0x000ff60003800000 */
[----:B------:R-:W1:Y:S02]  /*6200*/  SYNCS.PHASECHK.TRANS64.TRYWAIT P1, [R143+URZ+0x90], R4 ;  /* 0x000090048f0075a7 */ /* 0x000e6400080211ff */
[----:B-1----:R-:W-:Y:S05]  /*6210*/  @!P1 BRA `(.L_x_109) ;  /* 0x0000001c00849947 */ /* 0x002fea0003800000 */
.L_x_108:
[----:B------:R-:W-:Y:S05]  /*6220*/  @!P0 BRA `(.L_x_110) ;  /* 0x0000000000408947 */ /* 0x000fea0003800000 */
[----:B------:R-:W1:Y:S01]  /*6230*/  LDCU.64 UR8, c[0x4][0x70] ;  /* 0x01000e00ff0877ac */ /* 0x000e620008000a00 */
[----:B------:R-:W-:Y:S01]  /*6240*/  MOV R15, 0x0 ;  /* 0x00000000000f7802 */ /* 0x000fe20000000f00 */
[----:B------:R-:W-:Y:S02]  /*6250*/  HFMA2 R12, -RZ, RZ, 0, 5.9604644775390625e-08 ;  /* 0x00000001ff0c7431 */ /* 0x000fe400000001ff */
[----:B------:R-:W-:Y:S02]  /*6260*/  IMAD.MOV.U32 R8, RZ, RZ, 0x192 ;  /* 0x00000192ff087424 */ /* 0x000fe400078e00ff */
[----:B------:R-:W-:Y:S01]  /*6270*/  IMAD.MOV.U32 R13, RZ, RZ, RZ ;  /* 0x000000ffff0d7224 */ /* 0x000fe200078e00ff */
[----:B------:R-:W5:Y:S01]  /*6280*/  LDCU.64 UR6, c[0x4][0x78] ;  /* 0x01000f00ff0677ac */ /* 0x000f620008000a00 */
[----:B------:R-:W2:Y:S01]  /*6290*/  LDC.64 R14, c[0x4][R15] ;  /* 0x010000000f0e7b82 */ /* 0x000ea20000000a00 */
[----:B------:R-:W3:Y:S01]  /*62a0*/  LDCU.64 UR4, c[0x4][0x10] ;  /* 0x01000200ff0477ac */ /* 0x000ee20008000a00 */
[----:B-1----:R-:W-:Y:S01]  /*62b0*/  MOV R5, UR9 ;  /* 0x0000000900057c02 */ /* 0x002fe20008000f00 */
[----:B------:R-:W-:Y:S01]  /*62c0*/  IMAD.U32 R4, RZ, RZ, UR8 ;  /* 0x00000008ff047e24 */ /* 0x000fe2000f8e00ff */
[----:B-----5:R-:W-:Y:S01]  /*62d0*/  MOV R7, UR7 ;  /* 0x0000000700077c02 */ /* 0x020fe20008000f00 */
[----:B------:R-:W-:Y:S01]  /*62e0*/  IMAD.U32 R6, RZ, RZ, UR6 ;  /* 0x00000006ff067e24 */ /* 0x000fe2000f8e00ff */
[----:B---3--:R-:W-:Y:S01]  /*62f0*/  MOV R11, UR5 ;  /* 0x00000005000b7c02 */ /* 0x008fe20008000f00 */
[----:B------:R-:W-:Y:S02]  /*6300*/  IMAD.U32 R10, RZ, RZ, UR4 ;  /* 0x00000004ff0a7e24 */ /* 0x000fe4000f8e00ff */
[----:B------:R-:W-:Y:S07]  /*6310*/  LEPC R20, `(.L_x_110) ;  /* 0x000000001014794e */ /* 0x000fee0000000000 */
[----:B--2-4-:R-:W-:Y:S05]  /*6320*/  CALL.ABS.NOINC R14 ;  /* 0x000000000e007343 */ /* 0x014fea0003c00000 */
.L_x_110:
[----:B------:R-:W-:Y:S01]  /*6330*/  LOP3.LUT P0, RZ, R131, 0x60, RZ, 0xc0, !PT ;  /* 0x0000006083ff7812 */ /* 0x000fe2000780c0ff */
[----:B------:R-:W-:Y:S05]  /*6340*/  WARPSYNC.ALL ;  /* 0x0000000000007948 */ /* 0x000fea0003800000 */
[----:B------:R-:W-:Y:S01]  /*6350*/  R2UR UR4, R2 ;  /* 0x00000000020472ca */ /* 0x000fe200000e0000 */
[----:B------:R-:W-:Y:S01]  /*6360*/  BSSY.RECONVERGENT B0, `(.L_x_111) ;  /* 0x000011f000007945 */ /* 0x000fe20003800200 */
[----:B---3--:R-:W-:Y:S02]  /*6370*/  F2FP.F16.E4M3.UNPACK_B R2, R32 ;  /* 0x00000020ff02723e */ /* 0x008fe400020006ff */
[-C--:B------:R-:W-:Y:S02]  /*6380*/  F2FP.F16.E4M3.UNPACK_B R21, R33.reuse ;  /* 0x00000021ff15723e */ /* 0x080fe400020006ff */
[----:B------:R-:W-:Y:S01]  /*6390*/  F2FP.F16.E4M3.UNPACK_B R12, R28 ;  /* 0x0000001cff0c723e */ /* 0x000fe200020006ff */
[----:B------:R-:W-:Y:S01]  /*63a0*/  HADD2.F32 R0, -RZ, R2.H0_H0 ;  /* 0x20000002ff007230 */ /* 0x000fe20000004100 */
[----:B------:R-:W-:Y:S01]  /*63b0*/  F2FP.F16.E4M3.UNPACK_B R32, R32.H1 ;  /* 0x00000020ff20723e */ /* 0x000fe200030006ff */
[--C-:B------:R-:W-:Y:S01]  /*63c0*/  HADD2.F32 R73, -RZ, R21.reuse.H0_H0 ;  /* 0x20000015ff497230 */ /* 0x100fe20000004100 */
[----:B------:R-:W-:Y:S01]  /*63d0*/  F2FP.F16.E4M3.UNPACK_B R33, R33.H1 ;  /* 0x00000021ff21723e */ /* 0x000fe200030006ff */
[----:B------:R-:W-:Y:S01]  /*63e0*/  HADD2.F32 R74, -RZ, R21.H1_H1 ;  /* 0x30000015ff4a7230 */ /* 0x000fe20000004100 */
[-C--:B------:R-:W-:Y:S01]  /*63f0*/  F2FP.F16.E4M3.UNPACK_B R20, R34.reuse ;  /* 0x00000022ff14723e */ /* 0x080fe200020006ff */
[--C-:B------:R-:W-:Y:S01]  /*6400*/  HADD2.F32 R3, -RZ, R32.reuse.H0_H0 ;  /* 0x20000020ff037230 */ /* 0x100fe20000004100 */
[----:B------:R-:W-:Y:S01]  /*6410*/  F2FP.F16.E4M3.UNPACK_B R15, R34.H1 ;  /* 0x00000022ff0f723e */ /* 0x000fe200030006ff */
[----:B------:R-:W-:Y:S01]  /*6420*/  HADD2.F32 R72, -RZ, R32.H1_H1 ;  /* 0x30000020ff487230 */ /* 0x000fe20000004100 */
[-C--:B------:R-:W-:Y:S01]  /*6430*/  F2FP.F16.E4M3.UNPACK_B R14, R35.reuse ;  /* 0x00000023ff0e723e */ /* 0x080fe200020006ff */
[--C-:B------:R-:W-:Y:S01]  /*6440*/  HADD2.F32 R75, -RZ, R33.reuse.H0_H0 ;  /* 0x20000021ff4b7230 */ /* 0x100fe20000004100 */
[----:B------:R-:W-:Y:S01]  /*6450*/  F2FP.F16.E4M3.UNPACK_B R13, R35.H1 ;  /* 0x00000023ff0d723e */ /* 0x000fe200030006ff */
[----:B------:R-:W-:Y:S01]  /*6460*/  HADD2.F32 R76, -RZ, R33.H1_H1 ;  /* 0x30000021ff4c7230 */ /* 0x000fe20000004100 */
[----:B------:R-:W-:Y:S01]  /*6470*/  F2FP.F16.E4M3.UNPACK_B R28, R28.H1 ;  /* 0x0000001cff1c723e */ /* 0x000fe200030006ff */
[--C-:B------:R-:W-:Y:S01]  /*6480*/  HADD2.F32 R77, -RZ, R20.reuse.H0_H0 ;  /* 0x20000014ff4d7230 */ /* 0x100fe20000004100 */
[-C--:B------:R-:W-:Y:S01]  /*6490*/  F2FP.F16.E4M3.UNPACK_B R11, R29.reuse ;  /* 0x0000001dff0b723e */ /* 0x080fe200020006ff */
        /* <DEDUP_REMOVED lines=43> */
[----:B------:R-:W-:Y:S01]  /*6750*/  IADD3 R143, PT, PT, R143, 0xb0, RZ ;  /* 0x000000b08f8f7810 */ /* 0x000fe20007ffe0ff */
[----:B------:R-:W-:Y:S01]  /*6760*/  HADD2.F32 R100, -RZ, R6.H1_H1 ;  /* 0x30000006ff647230 */ /* 0x000fe20000004100 */
[----:B------:R-:W-:Y:S01]  /*6770*/  IADD3 R68, PT, PT, R68, 0x1, RZ ;  /* 0x0000000144447810 */ /* 0x000fe20007ffe0ff */
[--C-:B------:R-:W-:Y:S01]  /*6780*/  HADD2.F32 R101, -RZ, R5.reuse.H0_H0 ;  /* 0x20000005ff657230 */ /* 0x100fe20000004100 */
[----:B------:R-:W-:Y:S01]  /*6790*/  LOP3.LUT R143, R143, 0xfefffff8, RZ, 0xc0, !PT ;  /* 0xfefffff88f8f7812 */ /* 0x000fe200078ec0ff */
[----:B------:R-:W-:Y:S02]  /*67a0*/  HADD2.F32 R102, -RZ, R5.H1_H1 ;  /* 0x30000005ff667230 */ /* 0x000fe40000004100 */
[--C-:B------:R-:W-:Y:S02]  /*67b0*/  HADD2.F32 R103, -RZ, R4.reuse.H0_H0 ;  /* 0x20000004ff677230 */ /* 0x100fe40000004100 */
[----:B------:R-:W-:Y:S02]  /*67c0*/  HADD2.F32 R104, -RZ, R4.H1_H1 ;  /* 0x30000004ff687230 */ /* 0x000fe40000004100 */
[----:B------:R-:W1:Y:S01]  /*67d0*/  LDTM.x64 R4, tmem[UR4] ;  /* 0x00000004000479ee */ /* 0x000e620008340000 */
[----:B------:R-:W-:Y:S01]  /*67e0*/  NOP ;  /* 0x0000000000007918 */ /* 0x000fe20000000000 */
[----:B-1----:R1:W-:Y:S01]  /*67f0*/  SYNCS.ARRIVE.TRANS64.RED.A1T0 RZ, [R143+URZ], RZ ;  /* 0x000000ff8fff79a7 */ /* 0x0023e200081004ff */
[----:B------:R-:W-:Y:S02]  /*6800*/  HADD2.F32 R2, -RZ, R2.H1_H1 ;  /* 0x30000002ff027230 */ /* 0x000fe40000004100 */
[--C-:B------:R-:W-:Y:S02]  /*6810*/  HADD2.F32 R105, -RZ, R106.reuse.H0_H0 ;  /* 0x2000006aff697230 */ /* 0x100fe40000004100 */
        /* <DEDUP_REMOVED lines=9> */
[C---:B----4-:R-:W-:Y:S01]  /*68b0*/  FMUL R4, R70.reuse, R4 ;  /* 0x0000000446047220 */ /* 0x050fe20000400000 */
[C---:B------:R-:W-:Y:S01]  /*68c0*/  FMUL R5, R70.reuse, R5 ;  /* 0x0000000546057220 */ /* 0x040fe20000400000 */
[C---:B------:R-:W-:Y:S01]  /*68d0*/  FMUL R8, R70.reuse, R8 ;  /* 0x0000000846087220 */ /* 0x040fe20000400000 */
[C---:B------:R-:W-:Y:S01]  /*68e0*/  FMUL R9, R70.reuse, R9 ;  /* 0x0000000946097220 */ /* 0x040fe20000400000 */
[C---:B------:R-:W-:Y:S01]  /*68f0*/  FFMA R4, R71.reuse, R0, R4 ;  /* 0x0000000047047223 */ /* 0x040fe20000000004 */
[C---:B------:R-:W-:Y:S01]  /*6900*/  FFMA R5, R71.reuse, R2, R5 ;  /* 0x0000000247057223 */ /* 0x040fe20000000005 */
[C---:B------:R-:W-:Y:S01]  /*6910*/  FMUL R12, R70.reuse, R12 ;  /* 0x0000000c460c7220 */ /* 0x040fe20000400000 */
[C---:B------:R-:W-:Y:S01]  /*6920*/  FMUL R13, R70.reuse, R13 ;  /* 0x0000000d460d7220 */ /* 0x040fe20000400000 */
[C---:B------:R-:W-:Y:S01]  /*6930*/  FMUL R0, R70.reuse, R16 ;  /* 0x0000001046007220 */ /* 0x040fe20000400000 */
[C---:B------:R-:W-:Y:S01]  /*6940*/  FMUL R2, R70.reuse, R17 ;  /* 0x0000001146027220 */ /* 0x040fe20000400000 */
[C---:B------:R-:W-:Y:S01]  /*6950*/  FMUL R17, R70.reuse, R24 ;  /* 0x0000001846117220 */ /* 0x040fe20000400000 */
[--C-:B------:R-:W-:Y:S02]  /*6960*/  HADD2.F32 R125, -RZ, R126.reuse.H0_H0 ;  /* 0x2000007eff7d7230 */ /* 0x100fe40000004100 */
[C---:B------:R-:W-:Y:S01]  /*6970*/  FMUL R6, R70.reuse, R6 ;  /* 0x0000000646067220 */ /* 0x040fe20000400000 */
[----:B------:R-:W-:Y:S02]  /*6980*/  HADD2.F32 R126, -RZ, R126.H1_H1 ;  /* 0x3000007eff7e7230 */ /* 0x000fe40000004100 */
[C---:B------:R-:W-:Y:S01]  /*6990*/  FMUL R7, R70.reuse, R7 ;  /* 0x0000000746077220 */ /* 0x040fe20000400000 */
[C---:B------:R-:W-:Y:S01]  /*69a0*/  FMUL R10, R70.reuse, R10 ;  /* 0x0000000a460a7220 */ /* 0x040fe20000400000 */
[C---:B------:R-:W-:Y:S01]  /*69b0*/  FFMA R6, R71.reuse, R3, R6 ;  /* 0x0000000347067223 */ /* 0x040fe20000000006 */
[C---:B------:R-:W-:Y:S01]  /*69c0*/  FMUL R11, R70.reuse, R11 ;  /* 0x0000000b460b7220 */ /* 0x040fe20000400000 */
[C---:B------:R-:W-:Y:S01]  /*69d0*/  FFMA R7, R71.reuse, R72, R7 ;  /* 0x0000004847077223 */ /* 0x040fe20000000007 */
[C---:B------:R-:W-:Y:S01]  /*69e0*/  FFMA R8, R71.reuse, R73, R8 ;  /* 0x0000004947087223 */ /* 0x040fe20000000008 */
[C---:B------:R-:W-:Y:S01]  /*69f0*/  FFMA R9, R71.reuse, R74, R9 ;  /* 0x0000004a47097223 */ /* 0x040fe20000000009 */
[C---:B------:R-:W-:Y:S01]  /*6a00*/  FFMA R10, R71.reuse, R75, R10 ;  /* 0x0000004b470a7223 */ /* 0x040fe2000000000a */
[C---:B------:R-:W-:Y:S01]  /*6a10*/  FFMA R11, R71.reuse, R76, R11 ;  /* 0x0000004c470b7223 */ /* 0x040fe2000000000b */
[C---:B------:R-:W-:Y:S01]  /*6a20*/  FFMA R12, R71.reuse, R77, R12 ;  /* 0x0000004d470c7223 */ /* 0x040fe2000000000c */
[----:B------:R-:W-:Y:S01]  /*6a30*/  FFMA R13, R71, R78, R13 ;  /* 0x0000004e470d7223 */ /* 0x000fe2000000000d */
[----:B------:R-:W-:Y:S01]  /*6a40*/  F2FP.SATFINITE.E4M3.F32.PACK_AB_MERGE_C R76, R7, R6, RZ ;  /* 0x00000006074c723e */ /* 0x000fe200048070ff */
[--C-:B------:R-:W-:Y:S02]  /*6a50*/  HADD2.F32 R74, -RZ, R129.reuse.H0_H0 ;  /* 0x20000081ff4a7230 */ /* 0x100fe40000004100 */
[C---:B------:R-:W-:Y:S01]  /*6a60*/  FMUL R7, R70.reuse, R20 ;  /* 0x0000001446077220 */ /* 0x040fe20000400000 */
[----:B------:R-:W-:Y:S01]  /*6a70*/  HADD2.F32 R75, -RZ, R129.H1_H1 ;  /* 0x30000081ff4b7230 */ /* 0x000fe20000004100 */
[----:B------:R-:W-:Y:S01]  /*6a80*/  F2FP.SATFINITE.E4M3.F32.PACK_AB_MERGE_C R129, R11, R10, RZ ;  /* 0x0000000a0b81723e */ /* 0x000fe200048070ff */
        /* <DEDUP_REMOVED lines=12> */
[----:B------:R-:W-:Y:S01]  /*6b50*/  FFMA R3, R71, R83, R3 ;  /* 0x0000005347037223 */ /* 0x000fe20000000003 */
[C---:B------:R-:W-:Y:S01]  /*6b60*/  FMUL R25, R70.reuse, R32 ;  /* 0x0000002046197220 */ /* 0x040fe20000400000 */
[----:B------:R-:W-:Y:S01]  /*6b70*/  F2FP.SATFINITE.E4M3.F32.PACK_AB_MERGE_C R14, R15, R14, RZ ;  /* 0x0000000e0f0e723e */ /* 0x000fe200048070ff */
[C---:B------:R-:W-:Y:S01]  /*6b80*/  FMUL R6, R70.reuse, R19 ;  /* 0x0000001346067220 */ /* 0x040fe20000400000 */
[C---:B------:R-:W-:Y:S01]  /*6b90*/  FMUL R11, R70.reuse, R22 ;  /* 0x00000016460b7220 */ /* 0x040fe20000400000 */
[C---:B------:R-:W-:Y:S01]  /*6ba0*/  FMUL R22, R70.reuse, R29 ;  /* 0x0000001d46167220 */ /* 0x040fe20000400000 */
[C---:B------:R-:W-:Y:S01]  /*6bb0*/  FMUL R29, R70.reuse, R36 ;  /* 0x00000024461d7220 */ /* 0x040fe20000400000 */
[C---:B------:R-:W-:Y:S01]  /*6bc0*/  FFMA R6, R71.reuse, R84, R6 ;  /* 0x0000005447067223 */ /* 0x040fe20000000006 */
[C---:B------:R-:W-:Y:S01]  /*6bd0*/  FFMA R7, R71.reuse, R85, R7 ;  /* 0x0000005547077223 */ /* 0x040fe20000000007 */
[C---:B------:R-:W-:Y:S01]  /*6be0*/  FFMA R10, R71.reuse, R86, R10 ;  /* 0x00000056470a7223 */ /* 0x040fe2000000000a */
[C---:B------:R-:W-:Y:S01]  /*6bf0*/  FFMA R11, R71.reuse, R87, R11 ;  /* 0x00000057470b7223 */ /* 0x040fe2000000000b */
[----:B------:R-:W-:Y:S01]  /*6c00*/  FMUL R16, R70, R23 ;  /* 0x0000001746107220 */ /* 0x000fe20000400000 */
[----:B------:R-:W-:Y:S01]  /*6c10*/  F2FP.SATFINITE.E4M3.F32.PACK_AB_MERGE_C R3, R6, R3, RZ ;  /* 0x000000030603723e */ /* 0x000fe200048070ff */
        /* <DEDUP_REMOVED lines=10> */
[----:B------:R-:W-:Y:S01]  /*6cc0*/  FMUL R30, R70, R37 ;  /* 0x00000025461e7220 */ /* 0x000fe20000400000 */
[----:B------:R-:W-:Y:S01]  /*6cd0*/  F2FP.SATFINITE.E4M3.F32.PACK_AB_MERGE_C R16, R10, R7, R16 ;  /* 0x000000070a10723e */ /* 0x000fe20004807010 */
        /* <DEDUP_REMOVED lines=23> */
[----:B------:R-:W-:Y:S01]  /*6e50*/  FFMA R31, R71, R103, R31 ;  /* 0x00000067471f7223 */ /* 0x000fe2000000001f */
[----:B------:R-:W-:Y:S01]  /*6e60*/  FMUL R45, R70, R52 ;  /* 0x00000034462d7220 */ /* 0x000fe20000400000 */
[----:B------:R-:W-:Y:S01]  /*6e70*/  F2FP.SATFINITE.E4M3.F32.PACK_AB_MERGE_C R19, R28, R27, RZ ;  /* 0x0000001b1c13723e */ /* 0x000fe200048070ff */
[C---:B------:R-:W-:Y:S01]  /*6e80*/  FMUL R52, R70.reuse, R59 ;  /* 0x0000003b46347220 */ /* 0x040fe20000400000 */
[C---:B------:R-:W-:Y:S01]  /*6e90*/  FMUL R59, R70.reuse, R66 ;  /* 0x00000042463b7220 */ /* 0x040fe20000400000 */
[----:B------:R-:W-:Y:S01]  /*6ea0*/  F2FP.SATFINITE.E4M3.F32.PACK_AB_MERGE_C R66, R13, R12, R14 ;  /* 0x0000000c0d42723e */ /* 0x000fe2000480700e */
[----:B------:R-:W-:Y:S01]  /*6eb0*/  FMUL R32, R70, R39 ;  /* 0x0000002746207220 */ /* 0x000fe20000400000 */
[--C-:B------:R-:W-:Y:S01]  /*6ec0*/  HADD2.F32 R107, -RZ, R108.reuse.H0_H0 ;  /* 0x2000006cff6b7230 */ /* 0x100fe20000004100 */
[----:B------:R-:W-:Y:S01]  /*6ed0*/  F2FP.SATFINITE.E4M3.F32.PACK_AB_MERGE_C R19, R26, R25, R19 ;  /* 0x000000191a13723e */ /* 0x000fe20004807013 */
[----:B------:R-:W-:Y:S02]  /*6ee0*/  HADD2.F32 R108, -RZ, R108.H1_H1 ;  /* 0x3000006cff6c7230 */ /* 0x000fe40000004100 */
[C---:B------:R-:W-:Y:S01]  /*6ef0*/  FFMA R32, R71.reuse, R104, R32 ;  /* 0x0000006847207223 */ /* 0x040fe20000000020 */
[C---:B------:R-:W-:Y:S01]  /*6f00*/  FFMA R33, R71.reuse, R105, R33 ;  /* 0x0000006947217223 */ /* 0x040fe20000000021 */
[C---:B------:R-:W-:Y:S01]  /*6f10*/  FFMA R34, R71.reuse, R106, R34 ;  /* 0x0000006a47227223 */ /* 0x040fe20000000022 */
[C---:B------:R-:W-:Y:S01]  /*6f20*/  FMUL R35, R70.reuse, R42 ;  /* 0x0000002a46237220 */ /* 0x040fe20000400000 */
[----:B------:R-:W-:Y:S01]  /*6f30*/  FMUL R42, R70, R49 ;  /* 0x00000031462a7220 */ /* 0x000fe20000400000 */
[----:B------:R-:W-:Y:S01]  /*6f40*/  F2FP.SATFINITE.E4M3.F32.PACK_AB_MERGE_C R32, R32, R31, RZ ;  /* 0x0000001f2020723e */ /* 0x000fe200048070ff */
[C---:B------:R-:W-:Y:S01]  /*6f50*/  FMUL R49, R70.reuse, R56 ;  /* 0x0000003846317220 */ /* 0x040fe20000400000 */
[C---:B------:R-:W-:Y:S01]  /*6f60*/  FMUL R36, R70.reuse, R43 ;  /* 0x0000002b46247220 */ /* 0x040fe20000400000 */
[--C-:B------:R-:W-:Y:S02]  /*6f70*/  HADD2.F32 R111, -RZ, R112.reuse.H0_H0 ;  /* 0x20000070ff6f7230 */ /* 0x100fe40000004100 */
[C---:B------:R-:W-:Y:S01]  /*6f80*/  FFMA R35, R71.reuse, R107, R35 ;  /* 0x0000006b47237223 */ /* 0x040fe20000000023 */
[----:B------:R-:W-:Y:S02]  /*6f90*/  HADD2.F32 R112, -RZ, R112.H1_H1 ;  /* 0x30000070ff707230 */ /* 0x000fe40000004100 */
[C---:B------:R-:W-:Y:S01]  /*6fa0*/  FMUL R39, R70.reuse, R46 ;  /* 0x0000002e46277220 */ /* 0x040fe20000400000 */
[C---:B------:R-:W-:Y:S01]  /*6fb0*/  FFMA R36, R71.reuse, R108, R36 ;  /* 0x0000006c47247223 */ /* 0x040fe20000000024 */
[C---:B------:R-:W-:Y:S01]  /*6fc0*/  FMUL R40, R70.reuse, R47 ;  /* 0x0000002f46287220 */ /* 0x040fe20000400000 */
[C---:B------:R-:W-:Y:S01]  /*6fd0*/  FFMA R37, R71.reuse, R109, R37 ;  /* 0x0000006d47257223 */ /* 0x040fe20000000025 */
[C---:B------:R-:W-:Y:S01]  /*6fe0*/  FFMA R38, R71.reuse, R110, R38 ;  /* 0x0000006e47267223 */ /* 0x040fe20000000026 */
        /* <DEDUP_REMOVED lines=8> */
[C---:B------:R-:W-:Y:S01]  /*7070*/  FMUL R46, R70.reuse, R53 ;  /* 0x00000035462e7220 */ /* 0x040fe20000400000 */
[--C-:B------:R-:W-:Y:S02]  /*7080*/  HADD2.F32 R119, -RZ, R120.reuse.H0_H0 ;  /* 0x20000078ff777230 */ /* 0x100fe40000004100 */
[C---:B------:R-:W-:Y:S01]  /*7090*/  FMUL R50, R70.reuse, R57 ;  /* 0x0000003946327220 */ /* 0x040fe20000400000 */
[C---:B------:R-:W-:Y:S01]  /*70a0*/  FMUL R51, R70.reuse, R58 ;  /* 0x0000003a46337220 */ /* 0x040fe20000400000 */
[C---:B------:R-:W-:Y:S01]  /*70b0*/  FMUL R53, R70.reuse, R60 ;  /* 0x0000003c46357220 */ /* 0x040fe20000400000 */
[C---:B------:R-:W-:Y:S01]  /*70c0*/  FFMA R43, R71.reuse, R115, R43 ;  /* 0x00000073472b7223 */ /* 0x040fe2000000002b */
[----:B------:R-:W-:Y:S02]  /*70d0*/  HADD2.F32 R120, -RZ, R120.H1_H1 ;  /* 0x30000078ff787230 */ /* 0x000fe40000004100 */
[C---:B------:R-:W-:Y:S01]  /*70e0*/  FMUL R47, R70.reuse, R54 ;  /* 0x00000036462f7220 */ /* 0x040fe20000400000 */
[C---:B------:R-:W-:Y:S01]  /*70f0*/  FMUL R57, R70.reuse, R64 ;  /* 0x0000004046397220 */ /* 0x040fe20000400000 */
[C---:B------:R-:W-:Y:S01]  /*7100*/  FMUL R58, R70.reuse, R65 ;  /* 0x00000041463a7220 */ /* 0x040fe20000400000 */
[C---:B------:R-:W-:Y:S01]  /*7110*/  FMUL R60, R70.reuse, R67 ;  /* 0x00000043463c7220 */ /* 0x040fe20000400000 */
[----:B------:R-:W-:Y:S01]  /*7120*/  FFMA R44, R71, R116, R44 ;  /* 0x00000074472c7223 */ /* 0x000fe2000000002c */
[----:B------:R-:W-:Y:S01]  /*7130*/  FMUL R48, R70, R55 ;  /* 0x0000003746307220 */ /* 0x000fe20000400000 */
[----:B------:R-:W-:Y:S01]  /*7140*/  F2FP.SATFINITE.E4M3.F32.PACK_AB_MERGE_C R64, R5, R4, R76 ;  /* 0x000000040540723e */ /* 0x000fe2000480704c */
[----:B------:R-:W-:Y:S01]  /*7150*/  FFMA R45, R71, R117, R45 ;  /* 0x00000075472d7223 */ /* 0x000fe2000000002d */
[----:B------:R-:W-:Y:S01]  /*7160*/  F2FP.SATFINITE.E4M3.F32.PACK_AB_MERGE_C R65, R9, R8, R129 ;  /* 0x000000080941723e */ /* 0x000fe20004807081 */
[C---:B------:R-:W-:Y:S01]  /*7170*/  FFMA R46, R71.reuse, R118, R46 ;  /* 0x00000076472e7223 */ /* 0x040fe2000000002e */
[----:B------:R-:W-:Y:S01]  /*7180*/  F2FP.SATFINITE.E4M3.F32.PACK_AB_MERGE_C R67, R2, R0, R3 ;  /* 0x000000000243723e */ /* 0x000fe20004807003 */
[--C-:B------:R-:W-:Y:S02]  /*7190*/  HADD2.F32 R123, -RZ, R124.reuse.H0_H0 ;  /* 0x2000007cff7b7230 */ /* 0x100fe40000004100 */
[C---:B------:R-:W-:Y:S01]  /*71a0*/  FFMA R47, R71.reuse, R119, R47 ;  /* 0x00000077472f7223 */ /* 0x040fe2000000002f */
[----:B------:R-:W-:Y:S02]  /*71b0*/  HADD2.F32 R124, -RZ, R124.H1_H1 ;  /* 0x3000007cff7c7230 */ /* 0x000fe40000004100 */
[C---:B------:R-:W-:Y:S01]  /*71c0*/  FFMA R48, R71.reuse, R120, R48 ;  /* 0x0000007847307223 */ /* 0x040fe20000000030 */
[----:B------:R1:W-:Y:S01]  /*71d0*/  STS.128 [R140+UR44+0x2200], R64 ;  /* 0x002200408c007988 */ /* 0x0003e20008000c2c */
[C---:B------:R-:W-:Y:S01]  /*71e0*/  FFMA R49, R71.reuse, R121, R49 ;  /* 0x0000007947317223 */ /* 0x040fe20000000031 */
[C---:B------:R-:W-:Y:S01]  /*71f0*/  FFMA R50, R71.reuse, R122, R50 ;  /* 0x0000007a47327223 */ /* 0x040fe20000000032 */
[C---:B------:R-:W-:Y:S01]  /*7200*/  FMUL R54, R70.reuse, R61 ;  /* 0x0000003d46367220 */ /* 0x040fe20000400000 */
[--C-:B------:R-:W-:Y:S02]  /*7210*/  HADD2.F32 R127, -RZ, R128.reuse.H0_H0 ;  /* 0x20000080ff7f7230 */ /* 0x100fe40000004100 */
[C---:B------:R-:W-:Y:S01]  /*7220*/  FFMA R51, R71.reuse, R123, R51 ;  /* 0x0000007b47337223 */ /* 0x040fe20000000033 */
[----:B------:R-:W-:Y:S02]  /*7230*/  HADD2.F32 R128, -RZ, R128.H1_H1 ;  /* 0x30000080ff807230 */ /* 0x000fe40000004100 */
[----:B------:R-:W-:Y:S01]  /*7240*/  FMUL R55, R70, R62 ;  /* 0x0000003e46377220 */ /* 0x000fe20000400000 */
[----:B------:R1:W-:Y:S01]  /*7250*/  STS.128 [R150+0x2010], R16 ;  /* 0x0020101096007388 */ /* 0x0003e20000000c00 */
[----:B------:R-:W-:Y:S01]  /*7260*/  F2FP.SATFINITE.E4M3.F32.PACK_AB_MERGE_C R35, R36, R35, RZ ;  /* 0x000000232423723e */ /* 0x000fe200048070ff */
[C---:B------:R-:W-:Y:S01]  /*7270*/  FFMA R52, R71.reuse, R124, R52 ;  /* 0x0000007c47347223 */ /* 0x040fe20000000034 */
[----:B------:R-:W-:Y:S01]  /*7280*/  FMUL R56, R70, R63 ;  /* 0x0000003f46387220 */ /* 0x000fe20000400000 */
[C---:B------:R-:W-:Y:S01]  /*7290*/  FFMA R53, R71.reuse, R125, R53 ;  /* 0x0000007d47357223 */ /* 0x040fe20000000035 */
[C---:B------:R-:W-:Y:S01]  /*72a0*/  FFMA R54, R71.reuse, R126, R54 ;  /* 0x0000007e47367223 */ /* 0x040fe20000000036 */
[C---:B------:R-:W-:Y:S01]  /*72b0*/  FFMA R55, R71.reuse, R127, R55 ;  /* 0x0000007f47377223 */ /* 0x040fe20000000037 */
[C---:B------:R-:W-:Y:S01]  /*72c0*/  FFMA R56, R71.reuse, R128, R56 ;  /* 0x0000008047387223 */ /* 0x040fe20000000038 */
[----:B------:R-:W-:Y:S01]  /*72d0*/  F2FP.SATFINITE.E4M3.F32.PACK_AB_MERGE_C R39, R40, R39, RZ ;  /* 0x000000272827723e */ /* 0x000fe200048070ff */
[C---:B------:R-:W-:Y:S01]  /*72e0*/  FFMA R57, R71.reuse, R72, R57 ;  /* 0x0000004847397223 */ /* 0x040fe20000000039 */
[----:B------:R-:W-:Y:S01]  /*72f0*/  F2FP.SATFINITE.E4M3.F32.PACK_AB_MERGE_C R43, R44, R43, RZ ;  /* 0x0000002b2c2b723e */ /* 0x000fe200048070ff */
[C---:B------:R-:W-:Y:S01]  /*7300*/  FFMA R58, R71.reuse, R73, R58 ;  /* 0x00000049473a7223 */ /* 0x040fe2000000003a */
[C---:B------:R-:W-:Y:S01]  /*7310*/  FFMA R59, R71.reuse, R74, R59 ;  /* 0x0000004a473b7223 */ /* 0x040fe2000000003b */
[----:B------:R-:W-:Y:S01]  /*7320*/  F2FP.SATFINITE.E4M3.F32.PACK_AB_MERGE_C R33, R34, R33, R35 ;  /* 0x000000212221723e */ /* 0x000fe20004807023 */
[----:B------:R-:W-:Y:S01]  /*7330*/  FFMA R60, R71, R75, R60 ;  /* 0x0000004b473c7223 */ /* 0x000fe2000000003c */
[----:B------:R-:W-:Y:S02]  /*7340*/  F2FP.SATFINITE.E4M3.F32.PACK_AB_MERGE_C R32, R30, R29, R32 ;  /* 0x0000001d1e20723e */ /* 0x000fe40004807020 */
[----:B------:R-:W-:Y:S02]  /*7350*/  F2FP.SATFINITE.E4M3.F32.PACK_AB_MERGE_C R34, R38, R37, R39 ;  /* 0x000000252622723e */ /* 0x000fe40004807027 */
[----:B------:R-:W-:Y:S02]  /*7360*/  F2FP.SATFINITE.E4M3.F32.PACK_AB_MERGE_C R35, R42, R41, R43 ;  /* 0x000000292a23723e */ /* 0x000fe4000480702b */
[----:B------:R-:W-:Y:S02]  /*7370*/  F2FP.SATFINITE.E4M3.F32.PACK_AB_MERGE_C R51, R52, R51, RZ ;  /* 0x000000333433723e */ /* 0x000fe400048070ff */
[----:B------:R-:W-:Y:S01]  /*7380*/  F2FP.SATFINITE.E4M3.F32.PACK_AB_MERGE_C R48, R48, R47, RZ ;  /* 0x0000002f3030723e */ /* 0x000fe200048070ff */
[----:B------:R1:W-:Y:S01]  /*7390*/  STS.128 [R149+0x2020], R32 ;  /* 0x0020202095007388 */ /* 0x0003e20000000c00 */
[----:B------:R-:W-:Y:S02]  /*73a0*/  F2FP.SATFINITE.E4M3.F32.PACK_AB_MERGE_C R55, R56, R55, RZ ;  /* 0x000000373837723e */ /* 0x000fe400048070ff */
[----:B------:R-:W-:Y:S02]  /*73b0*/  F2FP.SATFINITE.E4M3.F32.PACK_AB_MERGE_C R59, R60, R59, RZ ;  /* 0x0000003b3c3b723e */ /* 0x000fe400048070ff */
[----:B------:R-:W-:Y:S02]  /*73c0*/  F2FP.SATFINITE.E4M3.F32.PACK_AB_MERGE_C R49, R50, R49, R51 ;  /* 0x000000313231723e */ /* 0x000fe40004807033 */
[----:B------:R-:W-:Y:S02]  /*73d0*/  F2FP.SATFINITE.E4M3.F32.PACK_AB_MERGE_C R48, R46, R45, R48 ;  /* 0x0000002d2e30723e */ /* 0x000fe40004807030 */
[----:B------:R-:W-:Y:S02]  /*73e0*/  F2FP.SATFINITE.E4M3.F32.PACK_AB_MERGE_C R50, R54, R53, R55 ;  /* 0x000000353632723e */ /* 0x000fe40004807037 */
[----:B------:R-:W-:Y:S05]  /*73f0*/  F2FP.SATFINITE.E4M3.F32.PACK_AB_MERGE_C R51, R58, R57, R59 ;  /* 0x000000393a33723e */ /* 0x000fea000480703b */
[----:B------:R1:W-:Y:S01]  /*7400*/  STS.128 [R148+0x2030], R48 ;  /* 0x0020303094007388 */ /* 0x0003e20000000c00 */
[----:B------:R-:W-:Y:S01]  /*7410*/  @!PT LDS RZ, [RZ] ;  /* 0x00000000fffff984 */ /* 0x000fe20000000800 */
[----:B------:R-:W-:Y:S01]  /*7420*/  @!PT LDS RZ, [RZ] ;  /* 0x00000000fffff984 */ /* 0x000fe20000000800 */
[----:B------:R-:W-:Y:S01]  /*7430*/  @!PT LDS RZ, [RZ] ;  /* 0x00000000fffff984 */ /* 0x000fe20000000800 */
[----:B------:R-:W-:Y:S01]  /*7440*/  @!PT LDS RZ, [RZ] ;  /* 0x00000000fffff984 */ /* 0x000fe20000000800 */
[----:B------:R3:W-:Y:S07]  /*7450*/  MEMBAR.ALL.CTA ;  /* 0x0000000000007992 */ /* 0x0007ee0000008000 */
[----:B---3--:R-:W3:Y:S02]  /*7460*/  FENCE.VIEW.ASYNC.S ;  /* 0x00000000000073c6 */ /* 0x008ee40000000000 */
[----:B---3--:R-:W-:Y:S06]  /*7470*/  BAR.SYNC.DEFER_BLOCKING 0x1, 0x80 ;  /* 0x0042000000007b1d */ /* 0x008fec0000010000 */
[----:B------:R-:W-:Y:S05]  /*7480*/  @P0 BRA `(.L_x_112) ;  /* 0x0000000000300947 */ /* 0x000fea0003800000 */
[----:B------:R-:W-:Y:S02]  /*7490*/  UIADD3 UR4, UPT, UPT, UR44, 0x2200, URZ ;  /* 0x000022002c047890 */ /* 0x000fe4000fffe0ff */
[----:B------:R-:W-:Y:S02]  /*74a0*/  USHF.L.U32 UR9, UR45, 0x6, URZ ;  /* 0x000000062d097899 */ /* 0x000fe400080006ff */
[----:B------:R-:W-:Y:S02]  /*74b0*/  USHF.L.U32 UR10, UR46, 0x7, URZ ;  /* 0x000000072e0a7899 */ /* 0x000fe400080006ff */
[----:B------:R-:W-:Y:S01]  /*74c0*/  MOV R151, UR4 ;  /* 0x0000000400977c02 */ /* 0x000fe20008000f00 */
[----:B------:R-:W-:Y:S01]  /*74d0*/  UIADD3 UR4, UP0, UPT, UR62, 0x680, URZ ;  /* 0x000006803e047890 */ /* 0x000fe2000ff1e0ff */
[----:B------:R-:W-:Y:S02]  /*74e0*/  UMOV UR11, UR36 ;  /* 0x00000024000b7c82 */ /* 0x000fe40008000000 */
[----:B------:R-:W-:Y:S01]  /*74f0*/  R2UR UR8, R151 ;  /* 0x00000000970872ca */ /* 0x000fe200000e0000 */
[----:B------:R-:W-:Y:S11]  /*7500*/  UIADD3.X UR5, UPT, UPT, URZ, UR63, URZ, UP0, !UPT ;  /* 0x0000003fff057290 */ /* 0x000ff600087fe4ff */
[----:B------:R-:W-:Y:S01]  /*7510*/  @!UPT UIADD3 URZ, UPT, UPT, URZ, URZ, URZ ;  /* 0x000000fffffff290 */ /* 0x000fe2000fffe0ff */
[----:B------:R3:W-:Y:S01]  /*7520*/  UTMASTG.3D [UR8], [UR4] ;  /* 0x00000008040073b5 */ /* 0x0007e20008010000 */
[----:B------:R0:W-:Y:S01]  /*7530*/  UTMACMDFLUSH ;  /* 0x00000000000079b7 */ /* 0x0001e20000000000 */
[----:B---3--:R-:W-:Y:S04]  /*7540*/  DEPBAR.LE SB0, 0x0 ;  /* 0x000080000000791a */ /* 0x008fe80000000000 */
.L_x_112:
[----:B------:R-:W-:Y:S05]  /*7550*/  BSYNC.RECONVERGENT B0 ;  /* 0x0000000000007941 */ /* 0x000fea0003800200 */
.L_x_111:
[----:B------:R-:W-:Y:S01]  /*7560*/  BAR.SYNC.DEFER_BLOCKING 0x1, 0x80 ;  /* 0x0042000000007b1d */ /* 0x000fe20000010000 */
[----:B------:R-:W-:Y:S01]  /*7570*/  ISETP.NE.AND P0, PT, R144, 0x2, PT ;  /* 0x000000029000780c */ /* 0x000fe20003f05270 */
[----:B------:R-:W-:Y:S01]  /*7580*/  UISETP.NE.AND UP0, UPT, UR47, URZ, UPT ;  /* 0x000000ff2f00728c */ /* 0x000fe2000bf05270 */
[----:B------:R-:W-:Y:S01]  /*7590*/  ISETP.NE.AND P1, PT, R68, 0x4, PT ;  /* 0x000000044400780c */ /* 0x000fe20003f25270 */
[----:B------:R-:W-:Y:S01]  /*75a0*/  UIADD3 UR45, UPT, UPT, UR37, UR55, URZ ;  /* 0x00000037252d7290 */ /* 0x000fe2000fffe0ff */
[----:B------:R-:W-:Y:S01]  /*75b0*/  SEL R2, RZ, 0x1, P0 ;  /* 0x00000001ff027807 */ /* 0x000fe20000000000 */
[----:B------:R-:W-:Y:S01]  /*75c0*/  UIADD3 UR46, UPT, UPT, UR38, UR58, URZ ;  /* 0x0000003a262e7290 */ /* 0x000fe2000fffe0ff */
[----:B------:R-:W-:Y:S02]  /*75d0*/  SEL R0, RZ, 0x1, P1 ;  /* 0x00000001ff007807 */ /* 0x000fe40000800000 */
[----:B------:R-:W-:Y:S02]  /*75e0*/  LOP3.LUT R146, R146, R2, RZ, 0x3c, !PT ;  /* 0x0000000292927212 */ /* 0x000fe400078e3cff */
[----:B------:R-:W-:Y:S02]  /*75f0*/  LOP3.LUT R147, R147, R0, RZ, 0x3c, !PT ;  /* 0x0000000093937212 */ /* 0x000fe400078e3cff */
[----:B------:R-:W-:Y:S02]  /*7600*/  SEL R144, R144, RZ, P0 ;  /* 0x000000ff90907207 */ /* 0x000fe40000000000 */
[----:B------:R-:W-:Y:S01]  /*7610*/  SEL R68, R68, RZ, P1 ;  /* 0x000000ff44447207 */ /* 0x000fe20000800000 */
[----:B------:R-:W-:Y:S01]  /*7620*/  UMOV UR36, UR54 ;  /* 0x0000003600247c82 */ /* 0x000fe20008000000 */
[----:B------:R-:W-:Y:S05]  /*7630*/  BRA.U UP0, `(.L_x_113) ;  /* 0xffffffdd001c7547 */ /* 0x000fea000b83ffff */
[----:B------:R-:W-:Y:S05]  /*7640*/  EXIT ;  /* 0x000000000000794d */ /* 0x000fea0003800000 */
.L_x_24:
[----:B-1----:R1:W2:Y:S02]  /*7650*/  SYNCS.PHASECHK.TRANS64.TRYWAIT P0, [R0+URZ+0xe0], R2 ;  /* 0x0000e002000075a7 */ /* 0x0022a400080011ff */
[----:B--2---:R-:W-:Y:S05]  /*7660*/  @!P0 NANOSLEEP.SYNCS 0x989680 ;  /* 0x009896800000895d */ /* 0x004fea0003900000 */
[----:B------:R-:W2:Y:S02]  /*7670*/  @!P0 SYNCS.PHASECHK.TRANS64 P0, [R0+URZ+0xe0], R2 ;  /* 0x0000e002000085a7 */ /* 0x000ea400080010ff */
[----:B--2---:R-:W-:Y:S05]  /*7680*/  @!P0 BRA `(.L_x_24) ;  /* 0xfffffffc00f08947 */ /* 0x004fea000383ffff */
[----:B------:R-:W-:Y:S05]  /*7690*/  BRA `(.L_x_114) ;  /* 0xffffffa000f07947 */ /* 0x000fea000383ffff */
.L_x_27:
[----:B-1----:R-:W-:-:S07]  /*76a0*/  MOV R0, UR33 ;  /* 0x0000002100007c02 */ /* 0x002fce0008000f00 */
.L_x_115:
[----:B-1----:R1:W2:Y:S02]  /*76b0*/  SYNCS.PHASECHK.TRANS64.TRYWAIT P0, [R0+URZ+0x28], R3 ;  /* 0x00002803000075a7 */ /* 0x0022a400080011ff */
[----:B--2---:R-:W-:Y:S05]  /*76c0*/  @!P0 NANOSLEEP.SYNCS 0x989680 ;  /* 0x009896800000895d */ /* 0x004fea0003900000 */
[----:B------:R-:W2:Y:S02]  /*76d0*/  @!P0 SYNCS.PHASECHK.TRANS64 P0, [R0+URZ+0x28], R3 ;  /* 0x00002803000085a7 */ /* 0x000ea400080010ff */
[----:B--2---:R-:W-:Y:S05]  /*76e0*/  @!P0 BRA `(.L_x_115) ;  /* 0xfffffffc00f08947 */ /* 0x004fea000383ffff */
[----:B------:R-:W-:Y:S05]  /*76f0*/  BRA `(.L_x_26) ;  /* 0xffffffa400407947 */ /* 0x000fea000383ffff */
.L_x_34:
[----:B-1----:R-:W-:-:S07]  /*7700*/  MOV R0, UR17 ;  /* 0x0000001100007c02 */ /* 0x002fce0008000f00 */
.L_x_116:
[----:B-1----:R1:W2:Y:S02]  /*7710*/  SYNCS.PHASECHK.TRANS64.TRYWAIT P0, [R0+URZ+0x28], R3 ;  /* 0x00002803000075a7 */ /* 0x0022a400080011ff */
[----:B--2---:R-:W-:Y:S05]  /*7720*/  @!P0 NANOSLEEP.SYNCS 0x989680 ;  /* 0x009896800000895d */ /* 0x004fea0003900000 */
[----:B------:R-:W2:Y:S02]  /*7730*/  @!P0 SYNCS.PHASECHK.TRANS64 P0, [R0+URZ+0x28], R3 ;  /* 0x00002803000085a7 */ /* 0x000ea400080010ff */
[----:B--2---:R-:W-:Y:S05]  /*7740*/  @!P0 BRA `(.L_x_116) ;  /* 0xfffffffc00f08947 */ /* 0x004fea000383ffff */
[----:B------:R-:W-:Y:S05]  /*7750*/  BRA `(.L_x_33) ;  /* 0xffffffa800007947 */ /* 0x000fea000383ffff */
.L_x_39:
[----:B-1----:R1:W2:Y:S02]  /*7760*/  SYNCS.PHASECHK.TRANS64.TRYWAIT P0, [R3+URZ+0x70], R0 ;  /* 0x00007000030075a7 */ /* 0x0022a400080011ff */
[----:B--2---:R-:W-:Y:S05]  /*7770*/  @!P0 NANOSLEEP.SYNCS 0x989680 ;  /* 0x009896800000895d */ /* 0x004fea0003900000 */
[----:B------:R-:W2:Y:S02]  /*7780*/  @!P0 SYNCS.PHASECHK.TRANS64 P0, [R3+URZ+0x70], R0 ;  /* 0x00007000030085a7 */ /* 0x000ea400080010ff */
[----:B--2---:R-:W-:Y:S05]  /*7790*/  @!P0 BRA `(.L_x_39) ;  /* 0xfffffffc00f08947 */ /* 0x004fea000383ffff */
[----:B------:R-:W-:Y:S05]  /*77a0*/  BRA `(.L_x_117) ;  /* 0xffffffa800a47947 */ /* 0x000fea000383ffff */
.L_x_43:
[----:B------:R-:W-:-:S07]  /*77b0*/  MOV R0, UR4 ;  /* 0x0000000400007c02 */ /* 0x000fce0008000f00 */
.L_x_118:
[----:B-1----:R1:W2:Y:S02]  /*77c0*/  SYNCS.PHASECHK.TRANS64.TRYWAIT P0, [R0+URZ], R2 ;  /* 0x00000002000075a7 */ /* 0x0022a400080011ff */
[----:B--2---:R-:W-:Y:S05]  /*77d0*/  @!P0 NANOSLEEP.SYNCS 0x989680 ;  /* 0x009896800000895d */ /* 0x004fea0003900000 */
[----:B------:R-:W2:Y:S02]  /*77e0*/  @!P0 SYNCS.PHASECHK.TRANS64 P0, [R0+URZ], R2 ;  /* 0x00000002000085a7 */ /* 0x000ea400080010ff */
[----:B--2---:R-:W-:Y:S05]  /*77f0*/  @!P0 BRA `(.L_x_118) ;  /* 0xfffffffc00f08947 */ /* 0x004fea000383ffff */
[----:B------:R-:W-:Y:S05]  /*7800*/  BRA `(.L_x_119) ;  /* 0xffffffb000487947 */ /* 0x000fea000383ffff */
.L_x_44:
[----:B------:R-:W-:-:S07]  /*7810*/  MOV R0, UR5 ;  /* 0x0000000500007c02 */ /* 0x000fce0008000f00 */
.L_x_120:
[----:B-1----:R1:W2:Y:S02]  /*7820*/  SYNCS.PHASECHK.TRANS64.TRYWAIT P0, [R0+URZ], R3 ;  /* 0x00000003000075a7 */ /* 0x0022a400080011ff */
[----:B--2---:R-:W-:Y:S05]  /*7830*/  @!P0 NANOSLEEP.SYNCS 0x989680 ;  /* 0x009896800000895d */ /* 0x004fea0003900000 */
[----:B------:R-:W2:Y:S02]  /*7840*/  @!P0 SYNCS.PHASECHK.TRANS64 P0, [R0+URZ], R3 ;  /* 0x00000003000085a7 */ /* 0x000ea400080010ff */
[----:B--2---:R-:W-:Y:S05]  /*7850*/  @!P0 BRA `(.L_x_120) ;  /* 0xfffffffc00f08947 */ /* 0x004fea000383ffff */
[----:B------:R-:W-:Y:S05]  /*7860*/  BRA `(.L_x_121) ;  /* 0xffffffb000547947 */ /* 0x000fea000383ffff */
.L_x_45:
[----:B------:R-:W-:-:S07]  /*7870*/  MOV R0, UR5 ;  /* 0x0000000500007c02 */ /* 0x000fce0008000f00 */
.L_x_122:
[----:B-1----:R1:W2:Y:S02]  /*7880*/  SYNCS.PHASECHK.TRANS64.TRYWAIT P0, [R0+URZ], R3 ;  /* 0x00000003000075a7 */ /* 0x0022a400080011ff */
[----:B--2---:R-:W-:Y:S05]  /*7890*/  @!P0 NANOSLEEP.SYNCS 0x989680 ;  /* 0x009896800000895d */ /* 0x004fea0003900000 */
[----:B------:R-:W2:Y:S02]  /*78a0*/  @!P0 SYNCS.PHASECHK.TRANS64 P0, [R0+URZ], R3 ;  /* 0x00000003000085a7 */ /* 0x000ea400080010ff */
[----:B--2---:R-:W-:Y:S05]  /*78b0*/  @!P0 BRA `(.L_x_122) ;  /* 0xfffffffc00f08947 */ /* 0x004fea000383ffff */
[----:B------:R-:W-:Y:S05]  /*78c0*/  BRA `(.L_x_123) ;  /* 0xffffffb000607947 */ /* 0x000fea000383ffff */
.L_x_46:
[----:B------:R-:W-:-:S07]  /*78d0*/  MOV R0, UR5 ;  /* 0x0000000500007c02 */ /* 0x000fce0008000f00 */
.L_x_124:
[----:B-1----:R1:W2:Y:S02]  /*78e0*/  SYNCS.PHASECHK.TRANS64.TRYWAIT P0, [R0+URZ], R3 ;  /* 0x00000003000075a7 */ /* 0x0022a400080011ff */
[----:B--2---:R-:W-:Y:S05]  /*78f0*/  @!P0 NANOSLEEP.SYNCS 0x989680 ;  /* 0x009896800000895d */ /* 0x004fea0003900000 */
[----:B------:R-:W2:Y:S02]  /*7900*/  @!P0 SYNCS.PHASECHK.TRANS64 P0, [R0+URZ], R3 ;  /* 0x00000003000085a7 */ /* 0x000ea400080010ff */
[----:B--2---:R-:W-:Y:S05]  /*7910*/  @!P0 BRA `(.L_x_124) ;  /* 0xfffffffc00f08947 */ /* 0x004fea000383ffff */
[----:B------:R-:W-:Y:S05]  /*7920*/  BRA `(.L_x_125) ;  /* 0xffffffb0006c7947 */ /* 0x000fea000383ffff */
.L_x_49:
[----:B-1----:R1:W2:Y:S02]  /*7930*/  SYNCS.PHASECHK.TRANS64.TRYWAIT P0, [R2+URZ+0xd0], R4 ;  /* 0x0000d004020075a7 */ /* 0x0022a400080011ff */
[----:B--2---:R-:W-:Y:S05]  /*7940*/  @!P0 NANOSLEEP.SYNCS 0x989680 ;  /* 0x009896800000895d */ /* 0x004fea0003900000 */
[----:B------:R-:W2:Y:S02]  /*7950*/  @!P0 SYNCS.PHASECHK.TRANS64 P0, [R2+URZ+0xd0], R4 ;  /* 0x0000d004020085a7 */ /* 0x000ea400080010ff */
[----:B--2---:R-:W-:Y:S05]  /*7960*/  @!P0 BRA `(.L_x_49) ;  /* 0xfffffffc00f08947 */ /* 0x004fea000383ffff */
[----:B------:R-:W-:Y:S05]  /*7970*/  BRA `(.L_x_126) ;  /* 0xffffffb000d07947 */ /* 0x000fea000383ffff */
.L_x_50:
[----:B------:R-:W-:-:S07]  /*7980*/  MOV R2, UR4 ;  /* 0x0000000400027c02 */ /* 0x000fce0008000f00 */
.L_x_127:
[----:B-1----:R1:W2:Y:S02]  /*7990*/  SYNCS.PHASECHK.TRANS64.TRYWAIT P0, [R2+URZ+0x80], R5 ;  /* 0x00008005020075a7 */ /* 0x0022a400080011ff */
[----:B--2---:R-:W-:Y:S05]  /*79a0*/  @!P0 NANOSLEEP.SYNCS 0x989680 ;  /* 0x009896800000895d */ /* 0x004fea0003900000 */
[----:B------:R-:W2:Y:S02]  /*79b0*/  @!P0 SYNCS.PHASECHK.TRANS64 P0, [R2+URZ+0x80], R5 ;  /* 0x00008005020085a7 */ /* 0x000ea400080010ff */
[----:B--2---:R-:W-:Y:S05]  /*79c0*/  @!P0 BRA `(.L_x_127) ;  /* 0xfffffffc00f08947 */ /* 0x004fea000383ffff */
[----:B------:R-:W-:Y:S05]  /*79d0*/  BRA `(.L_x_128) ;  /* 0xffffffb000e07947 */ /* 0x000fea000383ffff */
.L_x_51:
[----:B-1----:R1:W2:Y:S02]  /*79e0*/  SYNCS.PHASECHK.TRANS64.TRYWAIT P1, [R2+URZ+0x70], R4 ;  /* 0x00007004020075a7 */ /* 0x0022a400080211ff */
[----:B--2---:R-:W-:Y:S05]  /*79f0*/  @!P1 NANOSLEEP.SYNCS 0x989680 ;  /* 0x009896800000995d */ /* 0x004fea0003900000 */
[----:B------:R-:W2:Y:S02]  /*7a00*/  @!P1 SYNCS.PHASECHK.TRANS64 P1, [R2+URZ+0x70], R4 ;  /* 0x00007004020095a7 */ /* 0x000ea400080210ff */
[----:B--2---:R-:W-:Y:S05]  /*7a10*/  @!P1 BRA `(.L_x_51) ;  /* 0xfffffffc00f09947 */ /* 0x004fea000383ffff */
[----:B------:R-:W-:Y:S05]  /*7a20*/  BRA `(.L_x_129) ;  /* 0xffffffb400107947 */ /* 0x000fea000383ffff */
.L_x_54:
[----:B------:R-:W-:-:S07]  /*7a30*/  MOV R0, UR4 ;  /* 0x0000000400007c02 */ /* 0x000fce0008000f00 */
.L_x_130:
[----:B-1----:R1:W2:Y:S02]  /*7a40*/  SYNCS.PHASECHK.TRANS64.TRYWAIT P0, [R0+URZ+0x80], R2 ;  /* 0x00008002000075a7 */ /* 0x0022a400080011ff */
[----:B--2---:R-:W-:Y:S05]  /*7a50*/  @!P0 NANOSLEEP.SYNCS 0x989680 ;  /* 0x009896800000895d */ /* 0x004fea0003900000 */
[----:B------:R-:W2:Y:S02]  /*7a60*/  @!P0 SYNCS.PHASECHK.TRANS64 P0, [R0+URZ+0x80], R2 ;  /* 0x00008002000085a7 */ /* 0x000ea400080010ff */
[----:B--2---:R-:W-:Y:S05]  /*7a70*/  @!P0 BRA `(.L_x_130) ;  /* 0xfffffffc00f08947 */ /* 0x004fea000383ffff */
[----:B------:R-:W-:Y:S05]  /*7a80*/  BRA `(.L_x_53) ;  /* 0xffffffb400647947 */ /* 0x000fea000383ffff */
.L_x_63:
[----:B-1----:R-:W-:-:S04]  /*7a90*/  MOV R5, UR5 ;  /* 0x0000000500057c02 */ /* 0x002fc80008000f00 */
[----:B------:R1:W2:Y:S03]  /*7aa0*/  SYNCS.PHASECHK.TRANS64.TRYWAIT P0, [R5+URZ+0x8], R6 ;  /* 0x00000806050075a7 */ /* 0x0002a600080011ff */
[----:B--2---:R-:W-:Y:S05]  /*7ab0*/  @!P0 NANOSLEEP.SYNCS 0x989680 ;  /* 0x009896800000895d */ /* 0x004fea0003900000 */
[----:B------:R-:W2:Y:S02]  /*7ac0*/  @!P0 SYNCS.PHASECHK.TRANS64 P0, [R5+URZ+0x8], R6 ;  /* 0x00000806050085a7 */ /* 0x000ea400080010ff */
[----:B--2---:R-:W-:Y:S05]  /*7ad0*/  @!P0 BRA `(.L_x_63) ;  /* 0xfffffffc00ec8947 */ /* 0x004fea000383ffff */
[----:B------:R-:W-:Y:S05]  /*7ae0*/  BRA `(.L_x_62) ;  /* 0xffffffb8001c7947 */ /* 0x000fea000383ffff */
.L_x_65:
[----:B------:R-:W-:Y:S01]  /*7af0*/  BSSY B0, `(.L_x_131) ;  /* 0x0000006000007945 */ /* 0x000fe20003800000 */
[----:B------:R-:W-:-:S07]  /*7b00*/  MOV R15, 0xffffffff ;  /* 0xffffffff000f7802 */ /* 0x000fce0000000f00 */
[----:B-1---5:R-:W-:Y:S05]  /*7b10*/  WARPSYNC.COLLECTIVE R15, `(.L_x_132) ;  /* 0x000000000f0c7348 */ /* 0x022fea0003c00000 */
[----:B------:R-:W-:Y:S02]  /*7b20*/  ELECT P6, UR79, PT ;  /* 0x00000000004f782f */ /* 0x000fe400038c0000 */
[----:B------:R-:W-:Y:S01]  /*7b30*/  MOV R14, UR79 ;  /* 0x0000004f000e7c02 */ /* 0x000fe20008000f00 */
[----:B-1---5:R-:W-:Y:S10]  /*7b40*/  ENDCOLLECTIVE ;  /* 0x000000000000791b */ /* 0x022ff40003800000 */
.L_x_132:
[----:B------:R-:W-:Y:S05]  /*7b50*/  BSYNC B0 ;  /* 0x0000000000007941 */ /* 0x000fea0003800000 */
.L_x_131:
[----:B------:R-:W-:Y:S01]  /*7b60*/  PLOP3.LUT P0, PT, P6, PT, PT, 0x80, 0x8 ;  /* 0x000000000008781c */ /* 0x000fe2000370f070 */
[----:B------:R-:W-:-:S12]  /*7b70*/  BRA `(.L_x_133) ;  /* 0xffffffb800487947 */ /* 0x000fd8000383ffff */
.L_x_67:
[----:B-1----:R-:W-:-:S04]  /*7b80*/  MOV R0, UR5 ;  /* 0x0000000500007c02 */ /* 0x002fc80008000f00 */
[----:B------:R1:W2:Y:S03]  /*7b90*/  SYNCS.PHASECHK.TRANS64.TRYWAIT P0, [R0+URZ+0x8], R4 ;  /* 0x00000804000075a7 */ /* 0x0002a600080011ff */
[----:B--2---:R-:W-:Y:S05]  /*7ba0*/  @!P0 NANOSLEEP.SYNCS 0x989680 ;  /* 0x009896800000895d */ /* 0x004fea0003900000 */
[----:B------:R-:W2:Y:S02]  /*7bb0*/  @!P0 SYNCS.PHASECHK.TRANS64 P0, [R0+URZ+0x8], R4 ;  /* 0x00000804000085a7 */ /* 0x000ea400080010ff */
[----:B--2---:R-:W-:Y:S05]  /*7bc0*/  @!P0 BRA `(.L_x_67) ;  /* 0xfffffffc00ec8947 */ /* 0x004fea000383ffff */
[----:B------:R-:W-:Y:S05]  /*7bd0*/  BRA `(.L_x_66) ;  /* 0xffffffb8004c7947 */ /* 0x000fea000383ffff */
.L_x_68:
[----:B-1----:R1:W2:Y:S02]  /*7be0*/  SYNCS.PHASECHK.TRANS64.TRYWAIT P0, [R0+URZ+0x70], R4 ;  /* 0x00007004000075a7 */ /* 0x0022a400080011ff */
[----:B--2---:R-:W-:Y:S05]  /*7bf0*/  @!P0 NANOSLEEP.SYNCS 0x989680 ;  /* 0x009896800000895d */ /* 0x004fea0003900000 */
[----:B------:R-:W2:Y:S02]  /*7c00*/  @!P0 SYNCS.PHASECHK.TRANS64 P0, [R0+URZ+0x70], R4 ;  /* 0x00007004000085a7 */ /* 0x000ea400080010ff */
[----:B--2---:R-:W-:Y:S05]  /*7c10*/  @!P0 BRA `(.L_x_68) ;  /* 0xfffffffc00f08947 */ /* 0x004fea000383ffff */
[----:B------:R-:W-:Y:S05]  /*7c20*/  BRA `(.L_x_134) ;  /* 0xffffffbc00287947 */ /* 0x000fea000383ffff */
.L_x_70:
[----:B------:R-:W-:-:S07]  /*7c30*/  MOV R0, UR23 ;  /* 0x0000001700007c02 */ /* 0x000fce0008000f00 */
.L_x_135:
[----:B-1----:R1:W2:Y:S02]  /*7c40*/  SYNCS.PHASECHK.TRANS64.TRYWAIT P0, [R0+URZ+0xb0], R4 ;  /* 0x0000b004000075a7 */ /* 0x0022a400080011ff */
[----:B--2---:R-:W-:Y:S05]  /*7c50*/  @!P0 NANOSLEEP.SYNCS 0x989680 ;  /* 0x009896800000895d */ /* 0x004fea0003900000 */
[----:B------:R-:W2:Y:S02]  /*7c60*/  @!P0 SYNCS.PHASECHK.TRANS64 P0, [R0+URZ+0xb0], R4 ;  /* 0x0000b004000085a7 */ /* 0x000ea400080010ff */
[----:B--2---:R-:W-:Y:S05]  /*7c70*/  @!P0 BRA `(.L_x_135) ;  /* 0xfffffffc00f08947 */ /* 0x004fea000383ffff */
[----:B------:R-:W-:Y:S05]  /*7c80*/  BRA `(.L_x_136) ;  /* 0xffffffbc00747947 */ /* 0x000fea000383ffff */
.L_x_73:
[----:B------:R-:W-:Y:S07]  /*7c90*/  MOV R0, UR5 ;  /* 0x0000000500007c02 */ /* 0x000fee0008000f00 */
.L_x_137:
[----:B-1----:R1:W2:Y:S02]  /*7ca0*/  SYNCS.PHASECHK.TRANS64.TRYWAIT P0, [R0+URZ], R4 ;  /* 0x00000004000075a7 */ /* 0x0022a400080011ff */
[----:B--2---:R-:W-:Y:S05]  /*7cb0*/  @!P0 NANOSLEEP.SYNCS 0x989680 ;  /* 0x009896800000895d */ /* 0x004fea0003900000 */
[----:B------:R-:W2:Y:S02]  /*7cc0*/  @!P0 SYNCS.PHASECHK.TRANS64 P0, [R0+URZ], R4 ;  /* 0x00000004000085a7 */ /* 0x000ea400080010ff */
[----:B--2---:R-:W-:Y:S05]  /*7cd0*/  @!P0 BRA `(.L_x_137) ;  /* 0xfffffffc00f08947 */ /* 0x004fea000383ffff */
[----:B------:R-:W-:Y:S05]  /*7ce0*/  BRA `(.L_x_72) ;  /* 0xffffffbc00887947 */ /* 0x000fea000383ffff */
.L_x_77:
[----:B-1----:R-:W-:-:S07]  /*7cf0*/  MOV R0, UR4 ;  /* 0x0000000400007c02 */ /* 0x002fce0008000f00 */
.L_x_138:
[----:B-1----:R1:W2:Y:S02]  /*7d00*/  SYNCS.PHASECHK.TRANS64.TRYWAIT P0, [R0+URZ], R2 ;  /* 0x00000002000075a7 */ /* 0x0022a400080011ff */
[----:B--2---:R-:W-:Y:S05]  /*7d10*/  @!P0 NANOSLEEP.SYNCS 0x989680 ;  /* 0x009896800000895d */ /* 0x004fea0003900000 */
[----:B------:R-:W2:Y:S02]  /*7d20*/  @!P0 SYNCS.PHASECHK.TRANS64 P0, [R0+URZ], R2 ;  /* 0x00000002000085a7 */ /* 0x000ea400080010ff */
[----:B--2---:R-:W-:Y:S05]  /*7d30*/  @!P0 BRA `(.L_x_138) ;  /* 0xfffffffc00f08947 */ /* 0x004fea000383ffff */
[----:B------:R-:W-:Y:S05]  /*7d40*/  BRA `(.L_x_139) ;  /* 0xffffffc000547947 */ /* 0x000fea000383ffff */
.L_x_78:
[----:B------:R-:W-:-:S07]  /*7d50*/  MOV R0, UR5 ;  /* 0x0000000500007c02 */ /* 0x000fce0008000f00 */
.L_x_140:
[----:B-1----:R1:W2:Y:S02]  /*7d60*/  SYNCS.PHASECHK.TRANS64.TRYWAIT P0, [R0+URZ], R3 ;  /* 0x00000003000075a7 */ /* 0x0022a400080011ff */
[----:B--2---:R-:W-:Y:S05]  /*7d70*/  @!P0 NANOSLEEP.SYNCS 0x989680 ;  /* 0x009896800000895d */ /* 0x004fea0003900000 */
[----:B------:R-:W2:Y:S02]  /*7d80*/  @!P0 SYNCS.PHASECHK.TRANS64 P0, [R0+URZ], R3 ;  /* 0x00000003000085a7 */ /* 0x000ea400080010ff */
[----:B--2---:R-:W-:Y:S05]  /*7d90*/  @!P0 BRA `(.L_x_140) ;  /* 0xfffffffc00f08947 */ /* 0x004fea000383ffff */
[----:B------:R-:W-:Y:S05]  /*7da0*/  BRA `(.L_x_141) ;  /* 0xffffffc000607947 */ /* 0x000fea000383ffff */
.L_x_79:
[----:B------:R-:W-:-:S07]  /*7db0*/  MOV R0, UR5 ;  /* 0x0000000500007c02 */ /* 0x000fce0008000f00 */
.L_x_142:
[----:B-1----:R1:W2:Y:S02]  /*7dc0*/  SYNCS.PHASECHK.TRANS64.TRYWAIT P0, [R0+URZ], R3 ;  /* 0x00000003000075a7 */ /* 0x0022a400080011ff */
[----:B--2---:R-:W-:Y:S05]  /*7dd0*/  @!P0 NANOSLEEP.SYNCS 0x989680 ;  /* 0x009896800000895d */ /* 0x004fea0003900000 */
[----:B------:R-:W2:Y:S02]  /*7de0*/  @!P0 SYNCS.PHASECHK.TRANS64 P0, [R0+URZ], R3 ;  /* 0x00000003000085a7 */ /* 0x000ea400080010ff */
[----:B--2---:R-:W-:Y:S05]  /*7df0*/  @!P0 BRA `(.L_x_142) ;  /* 0xfffffffc00f08947 */ /* 0x004fea000383ffff */
[----:B------:R-:W-:Y:S05]  /*7e00*/  BRA `(.L_x_143) ;  /* 0xffffffc0006c7947 */ /* 0x000fea000383ffff */
.L_x_82:
[----:B------:R-:W-:-:S07]  /*7e10*/  MOV R0, UR17 ;  /* 0x0000001100007c02 */ /* 0x000fce0008000f00 */
.L_x_144:
[----:B-1----:R1:W2:Y:S02]  /*7e20*/  SYNCS.PHASECHK.TRANS64.TRYWAIT P1, [R0+URZ+0xf0], R2 ;  /* 0x0000f002000075a7 */ /* 0x0022a400080211ff */
[----:B--2---:R-:W-:Y:S05]  /*7e30*/  @!P1 NANOSLEEP.SYNCS 0x989680 ;  /* 0x009896800000995d */ /* 0x004fea0003900000 */
[----:B------:R-:W2:Y:S02]  /*7e40*/  @!P1 SYNCS.PHASECHK.TRANS64 P1, [R0+URZ+0xf0], R2 ;  /* 0x0000f002000095a7 */ /* 0x000ea400080210ff */
[----:B--2---:R-:W-:Y:S05]  /*7e50*/  @!P1 BRA `(.L_x_144) ;  /* 0xfffffffc00f09947 */ /* 0x004fea000383ffff */
[----:B------:R-:W-:Y:S05]  /*7e60*/  BRA `(.L_x_145) ;  /* 0xffffffc000b87947 */ /* 0x000fea000383ffff */
.L_x_87:
[----:B--2---:R2:W4:Y:S02]  /*7e70*/  SYNCS.PHASECHK.TRANS64.TRYWAIT P0, [R7+URZ+0x70], R0 ;  /* 0x00007000070075a7 */ /* 0x00452400080011ff */
[----:B----4-:R-:W-:Y:S05]  /*7e80*/  @!P0 NANOSLEEP.SYNCS 0x989680 ;  /* 0x009896800000895d */ /* 0x010fea0003900000 */
[----:B------:R-:W4:Y:S02]  /*7e90*/  @!P0 SYNCS.PHASECHK.TRANS64 P0, [R7+URZ+0x70], R0 ;  /* 0x00007000070085a7 */ /* 0x000f2400080010ff */
[----:B----4-:R-:W-:Y:S05]  /*7ea0*/  @!P0 BRA `(.L_x_87) ;  /* 0xfffffffc00f08947 */ /* 0x010fea000383ffff */
[----:B------:R-:W-:Y:S05]  /*7eb0*/  BRA `(.L_x_146) ;  /* 0xffffffc400d87947 */ /* 0x000fea000383ffff */
.L_x_90:
[----:B-1----:R-:W-:Y:S07]  /*7ec0*/  MOV R0, UR17 ;  /* 0x0000001100007c02 */ /* 0x002fee0008000f00 */
.L_x_147:
[----:B-1----:R1:W2:Y:S02]  /*7ed0*/  SYNCS.PHASECHK.TRANS64.TRYWAIT P2, [R0+URZ+0x68], R7 ;  /* 0x00006807000075a7 */ /* 0x0022a400080411ff */
[----:B--2---:R-:W-:Y:S05]  /*7ee0*/  @!P2 NANOSLEEP.SYNCS 0x989680 ;  /* 0x009896800000a95d */ /* 0x004fea0003900000 */
[----:B------:R-:W2:Y:S02]  /*7ef0*/  @!P2 SYNCS.PHASECHK.TRANS64 P2, [R0+URZ+0x68], R7 ;  /* 0x000068070000a5a7 */ /* 0x000ea400080410ff */
[----:B--2---:R-:W-:Y:S05]  /*7f00*/  @!P2 BRA `(.L_x_147) ;  /* 0xfffffffc00f0a947 */ /* 0x004fea000383ffff */
[----:B------:R-:W-:Y:S05]  /*7f10*/  BRA `(.L_x_89) ;  /* 0xffffffcc00387947 */ /* 0x000fea000383ffff */
.L_x_93:
[----:B-1----:R-:W-:Y:S07]  /*7f20*/  MOV R0, UR17 ;  /* 0x0000001100007c02 */ /* 0x002fee0008000f00 */
.L_x_148:
[----:B-1----:R1:W2:Y:S02]  /*7f30*/  SYNCS.PHASECHK.TRANS64.TRYWAIT P0, [R0+URZ+0x58], R6 ;  /* 0x00005806000075a7 */ /* 0x0022a400080011ff */
[----:B--2---:R-:W-:Y:S05]  /*7f40*/  @!P0 NANOSLEEP.SYNCS 0x989680 ;  /* 0x009896800000895d */ /* 0x004fea0003900000 */
[----:B------:R-:W2:Y:S02]  /*7f50*/  @!P0 SYNCS.PHASECHK.TRANS64 P0, [R0+URZ+0x58], R6 ;  /* 0x00005806000085a7 */ /* 0x000ea400080010ff */
[----:B--2---:R-:W-:Y:S05]  /*7f60*/  @!P0 BRA `(.L_x_148) ;  /* 0xfffffffc00f08947 */ /* 0x004fea000383ffff */
[----:B------:R-:W-:Y:S05]  /*7f70*/  BRA `(.L_x_149) ;  /* 0xffffffcc00887947 */ /* 0x000fea000383ffff */
.L_x_96:
[----:B--2---:R2:W3:Y:S02]  /*7f80*/  SYNCS.PHASECHK.TRANS64.TRYWAIT P0, [R3+URZ+0x70], R0 ;  /* 0x00007000030075a7 */ /* 0x0044e400080011ff */
[----:B---3--:R-:W-:Y:S05]  /*7f90*/  @!P0 NANOSLEEP.SYNCS 0x989680 ;  /* 0x009896800000895d */ /* 0x008fea0003900000 */
[----:B------:R-:W3:Y:S02]  /*7fa0*/  @!P0 SYNCS.PHASECHK.TRANS64 P0, [R3+URZ+0x70], R0 ;  /* 0x00007000030085a7 */ /* 0x000ee400080010ff */
[----:B---3--:R-:W-:Y:S05]  /*7fb0*/  @!P0 BRA `(.L_x_96) ;  /* 0xfffffffc00f08947 */ /* 0x008fea000383ffff */
[----:B------:R-:W-:Y:S05]  /*7fc0*/  BRA `(.L_x_150) ;  /* 0xffffffd000cc7947 */ /* 0x000fea000383ffff */
.L_x_107:
[----:B-1----:R-:W-:Y:S04]  /*7fd0*/  MOV R0, UR44 ;  /* 0x0000002c00007c02 */ /* 0x002fe80008000f00 */
[----:B------:R1:W2:Y:S03]  /*7fe0*/  SYNCS.PHASECHK.TRANS64.TRYWAIT P1, [R0+URZ+0x50], R3 ;  /* 0x00005003000075a7 */ /* 0x0002a600080211ff */
[----:B--2---:R-:W-:Y:S05]  /*7ff0*/  @!P1 NANOSLEEP.SYNCS 0x989680 ;  /* 0x009896800000995d */ /* 0x004fea0003900000 */
[----:B------:R-:W2:Y:S02]  /*8000*/  @!P1 SYNCS.PHASECHK.TRANS64 P1, [R0+URZ+0x50], R3 ;  /* 0x00005003000095a7 */ /* 0x000ea400080210ff */
[----:B--2---:R-:W-:Y:S05]  /*8010*/  @!P1 BRA `(.L_x_107) ;  /* 0xfffffffc00ec9947 */ /* 0x004fea000383ffff */
[----:B------:R-:W-:Y:S05]  /*8020*/  BRA `(.L_x_106) ;  /* 0xffffffe000207947 */ /* 0x000fea000383ffff */
.L_x_109:
[----:B------:R1:W1:Y:S02]  /*8030*/  SYNCS.PHASECHK.TRANS64.TRYWAIT P1, [R143+URZ+0x90], R4 ;  /* 0x000090048f0075a7 */ /* 0x00026400080211ff */
[----:B-1----:R-:W-:Y:S05]  /*8040*/  @!P1 NANOSLEEP.SYNCS 0x989680 ;  /* 0x009896800000995d */ /* 0x002fea0003900000 */
[----:B------:R-:W1:Y:S02]  /*8050*/  @!P1 SYNCS.PHASECHK.TRANS64 P1, [R143+URZ+0x90], R4 ;  /* 0x000090048f0095a7 */ /* 0x000e6400080210ff */
[----:B-1----:R-:W-:Y:S05]  /*8060*/  @!P1 BRA `(.L_x_109) ;  /* 0xfffffffc00f09947 */ /* 0x002fea000383ffff */
[----:B------:R-:W-:Y:S05]  /*8070*/  BRA `(.L_x_108) ;  /* 0xffffffe000687947 */ /* 0x000fea000383ffff */
        .weak           $__internal_0_$__cuda_sm10x_tcgen05_guardrail_trap_col_being_dealloced_not_returned_by_alloc
        .type           $__internal_0_$__cuda_sm10x_tcgen05_guardrail_trap_col_being_dealloced_not_returned_by_alloc,@function
        .size           $__internal_0_$__cuda_sm10x_tcgen05_guardrail_trap_col_being_dealloced_not_returned_by_alloc,($__internal_1_$__cuda_sm10x_tcgen05_guardrail_trap_phase_invalid_during_alloc - $__internal_0_$__cuda_sm10x_tcgen05_guardrail_trap_col_being_dealloced_not_returned_by_alloc)
$__internal_0_$__cuda_sm10x_tcgen05_guardrail_trap_col_being_dealloced_not_returned_by_alloc:
[----:B------:R-:W-:Y:S05]  /*8080*/  BPT.TRAP 0x1 ;  /* 0x000000040000795c */ /* 0x000fea0000300000 */
[----:B------:R-:W-:-:S04]  /*8090*/  HFMA2 R3, -RZ, RZ, 0, 0 ;  /* 0x00000000ff037431 */ /* 0x000fc800000001ff */
[----:B------:R-:W-:Y:S05]  /*80a0*/  RET.REL.NODEC R2 `(_ZN7cutlass13device_kernelINS_4gemm6kernel13GemmUniversalIN4cute5tupleIJiiiiEEENS1_10collective13CollectiveMmaINS1_35MainloopSm100TmaUmmaWarpSpecializedILi5ELi2ELi4ENS5_IJNS4_1CILi2EEESB_NSA_ILi1EEEEEEEENS5_IJNSA_ILi256EEENSA_ILi64EEESG_EEENS_12float_e4m3_tENS5_IJlSC_lEEESI_SJ_NS4_8TiledMMAINS4_8MMA_AtomIJNS4_10MMA_TraitsINS4_25SM100_MMA_F8F6F4_2x1SM_SSEJSI_SI_fSF_SG_NS4_17integral_constantINS4_4UMMA5MajorELSQ_0EEESR_NSO_INSP_7ScaleInELSS_0EEEST_EEEEEENS4_6LayoutINS5_IJSC_SC_SC_EEENS5_IJNSA_ILi0EEESY_SY_EEEEENS5_IJNS4_10UnderscoreES11_S11_EEEEENS4_28SM100_TMA_2SM_LOAD_MULTICASTENS4_14ComposedLayoutINS4_7SwizzleILi2ELi4ELi3EEENS4_18smem_ptr_flag_bitsILi8EEENSW_INS5_IJNSA_ILi8EEESG_EEENS5_IJSG_SC_EEEEEEEvNS4_8identityENS4_18SM100_TMA_2SM_LOADES1E_vS1F_EENS_8epilogue10collective18CollectiveEpilogueINS1I_23Sm100TmaWarpSpecializedILi1ELi1ELi64ELb0ELb0EEEJNS5_IJNSA_ILi128EEESG_SG_EEENS5_IJNSW_IS1N_SC_EENSW_ISG_SC_EEEEESI_SJ_SI_SJ_NS1I_6fusion15FusionCallbacksIS1M_NS1S_17LinearCombinationISI_fSI_fLNS_15FloatRoundStyleE2EEES1O_S1R_JEEENS4_5SM1004TMEM4LOAD26SM100_TMEM_LOAD_32dp32b64xENS4_13SM90_TMA_LOADES1E_NS4_39AutoVectorizingCopyWithAssumedAlignmentILi128EEENS4_14SM90_TMA_STOREES1E_S24_S24_EEEvvEEEEvNT_6ParamsE) ;  /* 0xffffff7c02d47950 */ /* 0x000fea0003c3ffff */
        .weak           $__internal_1_$__cuda_sm10x_tcgen05_guardrail_trap_phase_invalid_during_alloc
        .type           $__internal_1_$__cuda_sm10x_tcgen05_guardrail_trap_phase_invalid_during_alloc,@function
        .size           $__internal_1_$__cuda_sm10x_tcgen05_guardrail_trap_phase_invalid_during_alloc,($__internal_2_$__cuda_sm10x_tcgen05_guardrail_trap_unallocated_columns_being_dealloced - $__internal_1_$__cuda_sm10x_tcgen05_guardrail_trap_phase_invalid_during_alloc)
$__internal_1_$__cuda_sm10x_tcgen05_guardrail_trap_phase_invalid_during_alloc:
[----:B------:R-:W-:Y:S05]  /*80b0*/  BPT.TRAP 0x1 ;  /* 0x000000040000795c */ /* 0x000fea0000300000 */
[----:B------:R-:W-:-:S04]  /*80c0*/  MOV R5, 0x0 ;  /* 0x0000000000057802 */ /* 0x000fc80000000f00 */
[----:B------:R-:W-:Y:S05]  /*80d0*/  RET.REL.NODEC R4 `(_ZN7cutlass13device_kernelINS_4gemm6kernel13GemmUniversalIN4cute5tupleIJiiiiEEENS1_10collective13CollectiveMmaINS1_35MainloopSm100TmaUmmaWarpSpecializedILi5ELi2ELi4ENS5_IJNS4_1CILi2EEESB_NSA_ILi1EEEEEEEENS5_IJNSA_ILi256EEENSA_ILi64EEESG_EEENS_12float_e4m3_tENS5_IJlSC_lEEESI_SJ_NS4_8TiledMMAINS4_8MMA_AtomIJNS4_10MMA_TraitsINS4_25SM100_MMA_F8F6F4_2x1SM_SSEJSI_SI_fSF_SG_NS4_17integral_constantINS4_4UMMA5MajorELSQ_0EEESR_NSO_INSP_7ScaleInELSS_0EEEST_EEEEEENS4_6LayoutINS5_IJSC_SC_SC_EEENS5_IJNSA_ILi0EEESY_SY_EEEEENS5_IJNS4_10UnderscoreES11_S11_EEEEENS4_28SM100_TMA_2SM_LOAD_MULTICASTENS4_14ComposedLayoutINS4_7SwizzleILi2ELi4ELi3EEENS4_18smem_ptr_flag_bitsILi8EEENSW_INS5_IJNSA_ILi8EEESG_EEENS5_IJSG_SC_EEEEEEEvNS4_8identityENS4_18SM100_TMA_2SM_LOADES1E_vS1F_EENS_8epilogue10collective18CollectiveEpilogueINS1I_23Sm100TmaWarpSpecializedILi1ELi1ELi64ELb0ELb0EEEJNS5_IJNSA_ILi128EEESG_SG_EEENS5_IJNSW_IS1N_SC_EENSW_ISG_SC_EEEEESI_SJ_SI_SJ_NS1I_6fusion15FusionCallbacksIS1M_NS1S_17LinearCombinationISI_fSI_fLNS_15FloatRoundStyleE2EEES1O_S1R_JEEENS4_5SM1004TMEM4LOAD26SM100_TMEM_LOAD_32dp32b64xENS4_13SM90_TMA_LOADES1E_NS4_39AutoVectorizingCopyWithAssumedAlignmentILi128EEENS4_14SM90_TMA_STOREES1E_S24_S24_EEEvvEEEEvNT_6ParamsE) ;  /* 0xffffff7c04c87950 */ /* 0x000fea0003c3ffff */
        .weak           $__internal_2_$__cuda_sm10x_tcgen05_guardrail_trap_unallocated_columns_being_dealloced
        .type           $__internal_2_$__cuda_sm10x_tcgen05_guardrail_trap_unallocated_columns_being_dealloced,@function
        .size           $__internal_2_$__cuda_sm10x_tcgen05_guardrail_trap_unallocated_columns_being_dealloced,(.L_x_152 - $__internal_2_$__cuda_sm10x_tcgen05_guardrail_trap_unallocated_columns_being_dealloced)
$__internal_2_$__cuda_sm10x_tcgen05_guardrail_trap_unallocated_columns_being_dealloced:
[----:B------:R-:W-:Y:S05]  /*80e0*/  BPT.TRAP 0x1 ;  /* 0x000000040000795c */ /* 0x000fea0000300000 */
[----:B------:R-:W-:-:S04]  /*80f0*/  HFMA2 R3, -RZ, RZ, 0, 0 ;  /* 0x00000000ff037431 */ /* 0x000fc800000001ff */
[----:B------:R-:W-:Y:S05]  /*8100*/  RET.REL.NODEC R2 `(_ZN7cutlass13device_kernelINS_4gemm6kernel13GemmUniversalIN4cute5tupleIJiiiiEEENS1_10collective13CollectiveMmaINS1_35MainloopSm100TmaUmmaWarpSpecializedILi5ELi2ELi4ENS5_IJNS4_1CILi2EEESB_NSA_ILi1EEEEEEEENS5_IJNSA_ILi256EEENSA_ILi64EEESG_EEENS_12float_e4m3_tENS5_IJlSC_lEEESI_SJ_NS4_8TiledMMAINS4_8MMA_AtomIJNS4_10MMA_TraitsINS4_25SM100_MMA_F8F6F4_2x1SM_SSEJSI_SI_fSF_SG_NS4_17integral_constantINS4_4UMMA5MajorELSQ_0EEESR_NSO_INSP_7ScaleInELSS_0EEEST_EEEEEENS4_6LayoutINS5_IJSC_SC_SC_EEENS5_IJNSA_ILi0EEESY_SY_EEEEENS5_IJNS4_10UnderscoreES11_S11_EEEEENS4_28SM100_TMA_2SM_LOAD_MULTICASTENS4_14ComposedLayoutINS4_7SwizzleILi2ELi4ELi3EEENS4_18smem_ptr_flag_bitsILi8EEENSW_INS5_IJNSA_ILi8EEESG_EEENS5_IJSG_SC_EEEEEEEvNS4_8identityENS4_18SM100_TMA_2SM_LOADES1E_vS1F_EENS_8epilogue10collective18CollectiveEpilogueINS1I_23Sm100TmaWarpSpecializedILi1ELi1ELi64ELb0ELb0EEEJNS5_IJNSA_ILi128EEESG_SG_EEENS5_IJNSW_IS1N_SC_EENSW_ISG_SC_EEEEESI_SJ_SI_SJ_NS1I_6fusion15FusionCallbacksIS1M_NS1S_17LinearCombinationISI_fSI_fLNS_15FloatRoundStyleE2EEES1O_S1R_JEEENS4_5SM1004TMEM4LOAD26SM100_TMEM_LOAD_32dp32b64xENS4_13SM90_TMA_LOADES1E_NS4_39AutoVectorizingCopyWithAssumedAlignmentILi128EEENS4_14SM90_TMA_STOREES1E_S24_S24_EEEvvEEEEvNT_6ParamsE) ;  /* 0xffffff7c02bc7950 */ /* 0x000fea0003c3ffff */
.L_x_151:
[----:B------:R-:W-:-:S00]  /*8110*/  BRA `(.L_x_151) ;  /* 0xfffffffc00fc7947 */ /* 0x000fc0000383ffff */
[----:B------:R-:W-:-:S00]  /*8120*/  NOP ;  /* 0x0000000000007918 */ /* 0x000fc00000000000 */
        /* <DEDUP_REMOVED lines=13> */
.L_x_152:


//--------------------- .nv.global.init           --------------------------
	.section	.nv.global.init,"aw",@progbits
.nv.global.init:
	.type		$str$27,@object
	.size		$str$27,($str$28 - $str$27)
$str$27:
        /*0000*/ 	.byte	0x28, 0x61, 0x64, 0x64, 0x72, 0x65, 0x73, 0x73, 0x20, 0x26, 0x20, 0x6d, 0x61, 0x73, 0x6b, 0x29
        /*0010*/ 	.byte	0x20, 0x3d, 0x3d, 0x20, 0x30, 0x00
	.type		$str$28,@object
	.size		$str$28,($str$26 - $str$28)
$str$28:
        /*0016*/ 	.byte	0x2f, 0x74, 0x6d, 0x70, 0x2f, 0x63, 0x75, 0x74, 0x6c, 0x61, 0x73, 0x73, 0x5f, 0x73, 0x77, 0x65
        /*0026*/ 	.byte	0x65, 0x70, 0x5f, 0x73, 0x72, 0x63, 0x2f, 0x69, 0x6e, 0x63, 0x6c, 0x75, 0x64, 0x65, 0x2f, 0x63
        /*0036*/ 	.byte	0x75, 0x74, 0x65, 0x2f, 0x70, 0x6f, 0x69, 0x6e, 0x74, 0x65, 0x72, 0x5f, 0x66, 0x6c, 0x61, 0x67
        /*0046*/ 	.byte	0x67, 0x65, 0x64, 0x2e, 0x68, 0x70, 0x70, 0x00
	.type		$str$26,@object
	.size		$str$26,($str$25 - $str$26)
$str$26:
        /*004e*/ 	.byte	0x2f, 0x74, 0x6d, 0x70, 0x2f, 0x63, 0x75, 0x74, 0x6c, 0x61, 0x73, 0x73, 0x5f, 0x73, 0x77, 0x65
        /*005e*/ 	.byte	0x65, 0x70, 0x5f, 0x73, 0x72, 0x63, 0x2f, 0x69, 0x6e, 0x63, 0x6c, 0x75, 0x64, 0x65, 0x2f, 0x63
        /*006e*/ 	.byte	0x75, 0x74, 0x65, 0x2f, 0x61, 0x74, 0x6f, 0x6d, 0x2f, 0x63, 0x6f, 0x70, 0x79, 0x5f, 0x74, 0x72
        /*007e*/ 	.byte	0x61, 0x69, 0x74, 0x73, 0x5f, 0x73, 0x6d, 0x31, 0x30, 0x30, 0x2e, 0x68, 0x70, 0x70, 0x00
	.type		$str$25,@object
	.size		$str$25,(__unnamed_1 - $str$25)
$str$25:
        /*008d*/ 	.byte	0x28, 0x28, 0x75, 0x69, 0x6e, 0x74, 0x33, 0x32, 0x5f, 0x74, 0x28, 0x74, 0x68, 0x72, 0x65, 0x61
        /*009d*/ 	.byte	0x64, 0x49, 0x64, 0x78, 0x2e, 0x78, 0x29, 0x20, 0x2f, 0x20, 0x33, 0x32, 0x29, 0x20, 0x25, 0x20
        /*00ad*/ 	.byte	0x34, 0x29, 0x20, 0x3d, 0x3d, 0x20, 0x28, 0x28, 0x28, 0x74, 0x6d, 0x65, 0x6d, 0x5f, 0x61, 0x64
        /*00bd*/ 	.byte	0x64, 0x72, 0x20, 0x3e, 0x3e, 0x20, 0x31, 0x36, 0x29, 0x20, 0x2f, 0x20, 0x33, 0x32, 0x29, 0x20
        /*00cd*/ 	.byte	0x25, 0x20, 0x34, 0x29, 0x00
	.type		__unnamed_1,@object
	.size		__unnamed_1,(__unnamed_2 - __unnamed_1)
__unnamed_1:
        /*00d2*/ 	.byte	0x61, 0x75, 0x74, 0x6f, 0x20, 0x63, 0x75, 0x74, 0x65, 0x3a, 0x3a, 0x61, 0x73, 0x5f, 0x70, 0x6f
        /* <DEDUP_REMOVED lines=24> */
        /*0262*/ 	.byte	0x43, 0x3c, 0x38, 0x31, 0x39, 0x32, 0x3e, 0x3e, 0x3e, 0x3e, 0x5d, 0x00
	.type		__unnamed_2,@object
	.size		__unnamed_2,(.L_2 - __unnamed_2)
__unnamed_2:
        /* <DEDUP_REMOVED lines=42> */
        /*050e*/ 	.byte	0x3e, 0x3e, 0x3e, 0x3e, 0x5d, 0x00
.L_2:


//--------------------- .nv.shared._ZN7cutlass13device_kernelINS_4gemm6kernel13GemmUniversalIN4cute5tupleIJiiiiEEENS1_10collective13CollectiveMmaINS1_35MainloopSm100TmaUmmaWarpSpecializedILi5ELi2ELi4ENS5_IJNS4_1CILi2EEESB_NSA_ILi1EEEEEEEENS5_IJNSA_ILi256EEENSA_ILi64EEESG_EEENS_12float_e4m3_tENS5_IJlSC_lEEESI_SJ_NS4_8TiledMMAINS4_8MMA_AtomIJNS4_10MMA_TraitsINS4_25SM100_MMA_F8F6F4_2x1SM_SSEJSI_SI_fSF_SG_NS4_17integral_constantINS4_4UMMA5MajorELSQ_0EEESR_NSO_INSP_7ScaleInELSS_0EEEST_EEEEEENS4_6LayoutINS5_IJSC_SC_SC_EEENS5_IJNSA_ILi0EEESY_SY_EEEEENS5_IJNS4_10UnderscoreES11_S11_EEEEENS4_28SM100_TMA_2SM_LOAD_MULTICASTENS4_14ComposedLayoutINS4_7SwizzleILi2ELi4ELi3EEENS4_18smem_ptr_flag_bitsILi8EEENSW_INS5_IJNSA_ILi8EEESG_EEENS5_IJSG_SC_EEEEEEEvNS4_8identityENS4_18SM100_TMA_2SM_LOADES1E_vS1F_EENS_8epilogue10collective18CollectiveEpilogueINS1I_23Sm100TmaWarpSpecializedILi1ELi1ELi64ELb0ELb0EEEJNS5_IJNSA_ILi128EEESG_SG_EEENS5_IJNSW_IS1N_SC_EENSW_ISG_SC_EEEEESI_SJ_SI_SJ_NS1I_6fusion15FusionCallbacksIS1M_NS1S_17LinearCombinationISI_fSI_fLNS_15FloatRoundStyleE2EEES1O_S1R_JEEENS4_5SM1004TMEM4LOAD26SM100_TMEM_LOAD_32dp32b64xENS4_13SM90_TMA_LOADES1E_NS4_39AutoVectorizingCopyWithAssumedAlignmentILi128EEENS4_14SM90_TMA_STOREES1E_S24_S24_EEEvvEEEEvNT_6ParamsE --------------------------
	.section	.nv.shared._ZN7cutlass13device_kernelINS_4gemm6kernel13GemmUniversalIN4cute5tupleIJiiiiEEENS1_10collective13CollectiveMmaINS1_35MainloopSm100TmaUmmaWarpSpecializedILi5ELi2ELi4ENS5_IJNS4_1CILi2EEESB_NSA_ILi1EEEEEEEENS5_IJNSA_ILi256EEENSA_ILi64EEESG_EEENS_12float_e4m3_tENS5_IJlSC_lEEESI_SJ_NS4_8TiledMMAINS4_8MMA_AtomIJNS4_10MMA_TraitsINS4_25SM100_MMA_F8F6F4_2x1SM_SSEJSI_SI_fSF_SG_NS4_17integral_constantINS4_4UMMA5MajorELSQ_0EEESR_NSO_INSP_7ScaleInELSS_0EEEST_EEEEEENS4_6LayoutINS5_IJSC_SC_SC_EEENS5_IJNSA_ILi0EEESY_SY_EEEEENS5_IJNS4_10UnderscoreES11_S11_EEEEENS4_28SM100_TMA_2SM_LOAD_MULTICASTENS4_14ComposedLayoutINS4_7SwizzleILi2ELi4ELi3EEENS4_18smem_ptr_flag_bitsILi8EEENSW_INS5_IJNSA_ILi8EEESG_EEENS5_IJSG_SC_EEEEEEEvNS4_8identityENS4_18SM100_TMA_2SM_LOADES1E_vS1F_EENS_8epilogue10collective18CollectiveEpilogueINS1I_23Sm100TmaWarpSpecializedILi1ELi1ELi64ELb0ELb0EEEJNS5_IJNSA_ILi128EEESG_SG_EEENS5_IJNSW_IS1N_SC_EENSW_ISG_SC_EEEEESI_SJ_SI_SJ_NS1I_6fusion15FusionCallbacksIS1M_NS1S_17LinearCombinationISI_fSI_fLNS_15FloatRoundStyleE2EEES1O_S1R_JEEENS4_5SM1004TMEM4LOAD26SM100_TMEM_LOAD_32dp32b64xENS4_13SM90_TMA_LOADES1E_NS4_39AutoVectorizingCopyWithAssumedAlignmentILi128EEENS4_14SM90_TMA_STOREES1E_S24_S24_EEEvvEEEEvNT_6ParamsE,"aw",@nobits
	.sectionflags	@""
	.align	16
	.zero		1024


//--------------------- .nv.shared.reserved.0     --------------------------
	.section	.nv.shared.reserved.0,"aw",@nobits
	.weak		__nv_reservedSMEM_offset_0_alias
	.size		__nv_reservedSMEM_offset_0_alias, 0, 64
	.other		__nv_reservedSMEM_offset_0_alias,@"STO_CUDA_RESERVED_SHARED STV_DEFAULT"
__nv_reservedSMEM_offset_0_alias:
	.zero		0
.nv.shared.reserved.0:
	.zero		64
	.weak		__nv_reservedSMEM_tcgen05_partition
	.type		__nv_reservedSMEM_tcgen05_partition,@object
	.size		__nv_reservedSMEM_tcgen05_partition,(.L_0 - __nv_reservedSMEM_tcgen05_partition)
__nv_reservedSMEM_tcgen05_partition:
	.zero		32
.L_0:


//--------------------- .nv.global                --------------------------
	.section	.nv.global,"aw",@nobits
.nv.global:
	.type		_ZN39_INTERNAL_4d6ce347_4_k_cu_2401d04f_96524cute1_E,@object
	.size		_ZN39_INTERNAL_4d6ce347_4_k_cu_2401d04f_96524cute1_E,(_ZN39_INTERNAL_4d6ce347_4_k_cu_2401d04f_96524cuda3std3__45__cpo6cbeginE - _ZN39_INTERNAL_4d6ce347_4_k_cu_2401d04f_96524cute1_E)
_ZN39_INTERNAL_4d6ce347_4_k_cu_2401d04f_96524cute1_E:
	.zero		1
	.type		_ZN39_INTERNAL_4d6ce347_4_k_cu_2401d04f_96524cuda3std3__45__cpo6cbeginE,@object
	.size		_ZN39_INTERNAL_4d6ce347_4_k_cu_2401d04f_96524cuda3std3__45__cpo6cbeginE,(_ZN39_INTERNAL_4d6ce347_4_k_cu_2401d04f_96524cuda3std3__48in_placeE - _ZN39_INTERNAL_4d6ce347_4_k_cu_2401d04f_96524cuda3std3__45__cpo6cbeginE)
_ZN39_INTERNAL_4d6ce347_4_k_cu_2401d04f_96524cuda3std3__45__cpo6cbeginE:
	.zero		1
	.type		_ZN39_INTERNAL_4d6ce347_4_k_cu_2401d04f_96524cuda3std3__48in_placeE,@object
	.size		_ZN39_INTERNAL_4d6ce347_4_k_cu_2401d04f_96524cuda3std3__48in_placeE,(_ZN39_INTERNAL_4d6ce347_4_k_cu_2401d04f_96524cuda3std6ranges3__45__cpo9iter_moveE - _ZN39_INTERNAL_4d6ce347_4_k_cu_2401d04f_96524cuda3std3__48in_placeE)
_ZN39_INTERNAL_4d6ce347_4_k_cu_2401d04f_96524cuda3std3__48in_placeE:
	.zero		1
	.type		_ZN39_INTERNAL_4d6ce347_4_k_cu_2401d04f_96524cuda3std6ranges3__45__cpo9iter_moveE,@object
	.size		_ZN39_INTERNAL_4d6ce347_4_k_cu_2401d04f_96524cuda3std6ranges3__45__cpo9iter_moveE,(_ZN39_INTERNAL_4d6ce347_4_k_cu_2401d04f_96524cuda3std3__45__cpo5beginE - _ZN39_INTERNAL_4d6ce347_4_k_cu_2401d04f_96524cuda3std6ranges3__45__cpo9iter_moveE)
_ZN39_INTERNAL_4d6ce347_4_k_cu_2401d04f_96524cuda3std6ranges3__45__cpo9iter_moveE:
	.zero		1
	.type		_ZN39_INTERNAL_4d6ce347_4_k_cu_2401d04f_96524cuda3std3__45__cpo5beginE,@object
	.size		_ZN39_INTERNAL_4d6ce347_4_k_cu_2401d04f_96524cuda3std3__45__cpo5beginE,(_ZN39_INTERNAL_4d6ce347_4_k_cu_2401d04f_96524cuda3std3__441_GLOBAL__N__4d6ce347_4_k_cu_2401d04f_96526ignoreE - _ZN39_INTERNAL_4d6ce347_4_k_cu_2401d04f_96524cuda3std3__45__cpo5beginE)
_ZN39_INTERNAL_4d6ce347_4_k_cu_2401d04f_96524cuda3std3__45__cpo5beginE:
	.zero		1
	.type		_ZN39_INTERNAL_4d6ce347_4_k_cu_2401d04f_96524cuda3std3__441_GLOBAL__N__4d6ce347_4_k_cu_2401d04f_96526ignoreE,@object
	.size		_ZN39_INTERNAL_4d6ce347_4_k_cu_2401d04f_96524cuda3std3__441_GLOBAL__N__4d6ce347_4_k_cu_2401d04f_96526ignoreE,(_ZN39_INTERNAL_4d6ce347_4_k_cu_2401d04f_96524cute7productE - _ZN39_INTERNAL_4d6ce347_4_k_cu_2401d04f_96524cuda3std3__441_GLOBAL__N__4d6ce347_4_k_cu_2401d04f_96526ignoreE)
_ZN39_INTERNAL_4d6ce347_4_k_cu_2401d04f_96524cuda3std3__441_GLOBAL__N__4d6ce347_4_k_cu_2401d04f_96526ignoreE:
	.zero		1
	.type		_ZN39_INTERNAL_4d6ce347_4_k_cu_2401d04f_96524cute7productE,@object
	.size		_ZN39_INTERNAL_4d6ce347_4_k_cu_2401d04f_96524cute7productE,(_ZN39_INTERNAL_4d6ce347_4_k_cu_2401d04f_96524cuda3std3__45__cpo3endE - _ZN39_INTERNAL_4d6ce347_4_k_cu_2401d04f_96524cute7productE)
_ZN39_INTERNAL_4d6ce347_4_k_cu_2401d04f_96524cute7productE:
	.zero		1
	.type		_ZN39_INTERNAL_4d6ce347_4_k_cu_2401d04f_96524cuda3std3__45__cpo3endE,@object
	.size		_ZN39_INTERNAL_4d6ce347_4_k_cu_2401d04f_96524cuda3std3__45__cpo3endE,(_ZN39_INTERNAL_4d6ce347_4_k_cu_2401d04f_96524cuda3std3__419piecewise_constructE - _ZN39_INTERNAL_4d6ce347_4_k_cu_2401d04f_96524cuda3std3__45__cpo3endE)
_ZN39_INTERNAL_4d6ce347_4_k_cu_2401d04f_96524cuda3std3__45__cpo3endE:
	.zero		1
	.type		_ZN39_INTERNAL_4d6ce347_4_k_cu_2401d04f_96524cuda3std3__419piecewise_constructE,@object
	.size		_ZN39_INTERNAL_4d6ce347_4_k_cu_2401d04f_96524cuda3std3__419piecewise_constructE,(_ZN39_INTERNAL_4d6ce347_4_k_cu_2401d04f_96524cuda3std3__45__cpo4cendE - _ZN39_INTERNAL_4d6ce347_4_k_cu_2401d04f_96524cuda3std3__419piecewise_constructE)
_ZN39_INTERNAL_4d6ce347_4_k_cu_2401d04f_96524cuda3std3__419piecewise_constructE:
	.zero		1
	.type		_ZN39_INTERNAL_4d6ce347_4_k_cu_2401d04f_96524cuda3std3__45__cpo4cendE,@object
	.size		_ZN39_INTERNAL_4d6ce347_4_k_cu_2401d04f_96524cuda3std3__45__cpo4cendE,(_ZN39_INTERNAL_4d6ce347_4_k_cu_2401d04f_96524cuda3std6ranges3__45__cpo4swapE - _ZN39_INTERNAL_4d6ce347_4_k_cu_2401d04f_96524cuda3std3__45__cpo4cendE)
_ZN39_INTERNAL_4d6ce347_4_k_cu_2401d04f_96524cuda3std3__45__cpo4cendE:
	.zero		1
	.type		_ZN39_INTERNAL_4d6ce347_4_k_cu_2401d04f_96524cuda3std6ranges3__45__cpo4swapE,@object
	.size		_ZN39_INTERNAL_4d6ce347_4_k_cu_2401d04f_96524cuda3std6ranges3__45__cpo4swapE,(.L_10 - _ZN39_INTERNAL_4d6ce347_4_k_cu_2401d04f_96524cuda3std6ranges3__45__cpo4swapE)
_ZN39_INTERNAL_4d6ce347_4_k_cu_2401d04f_96524cuda3std6ranges3__45__cpo4swapE:
	.zero		1
.L_10:


//--------------------- .nv.constant0._ZN7cutlass13device_kernelINS_4gemm6kernel13GemmUniversalIN4cute5tupleIJiiiiEEENS1_10collective13CollectiveMmaINS1_35MainloopSm100TmaUmmaWarpSpecializedILi5ELi2ELi4ENS5_IJNS4_1CILi2EEESB_NSA_ILi1EEEEEEEENS5_IJNSA_ILi256EEENSA_ILi64EEESG_EEENS_12float_e4m3_tENS5_IJlSC_lEEESI_SJ_NS4_8TiledMMAINS4_8MMA_AtomIJNS4_10MMA_TraitsINS4_25SM100_MMA_F8F6F4_2x1SM_SSEJSI_SI_fSF_SG_NS4_17integral_constantINS4_4UMMA5MajorELSQ_0EEESR_NSO_INSP_7ScaleInELSS_0EEEST_EEEEEENS4_6LayoutINS5_IJSC_SC_SC_EEENS5_IJNSA_ILi0EEESY_SY_EEEEENS5_IJNS4_10UnderscoreES11_S11_EEEEENS4_28SM100_TMA_2SM_LOAD_MULTICASTENS4_14ComposedLayoutINS4_7SwizzleILi2ELi4ELi3EEENS4_18smem_ptr_flag_bitsILi8EEENSW_INS5_IJNSA_ILi8EEESG_EEENS5_IJSG_SC_EEEEEEEvNS4_8identityENS4_18SM100_TMA_2SM_LOADES1E_vS1F_EENS_8epilogue10collective18CollectiveEpilogueINS1I_23Sm100TmaWarpSpecializedILi1ELi1ELi64ELb0ELb0EEEJNS5_IJNSA_ILi128EEESG_SG_EEENS5_IJNSW_IS1N_SC_EENSW_ISG_SC_EEEEESI_SJ_SI_SJ_NS1I_6fusion15FusionCallbacksIS1M_NS1S_17LinearCombinationISI_fSI_fLNS_15FloatRoundStyleE2EEES1O_S1R_JEEENS4_5SM1004TMEM4LOAD26SM100_TMEM_LOAD_32dp32b64xENS4_13SM90_TMA_LOADES1E_NS4_39AutoVectorizingCopyWithAssumedAlignmentILi128EEENS4_14SM90_TMA_STOREES1E_S24_S24_EEEvvEEEEvNT_6ParamsE --------------------------
	.section	.nv.constant0._ZN7cutlass13device_kernelINS_4gemm6kernel13GemmUniversalIN4cute5tupleIJiiiiEEENS1_10collective13CollectiveMmaINS1_35MainloopSm100TmaUmmaWarpSpecializedILi5ELi2ELi4ENS5_IJNS4_1CILi2EEESB_NSA_ILi1EEEEEEEENS5_IJNSA_ILi256EEENSA_ILi64EEESG_EEENS_12float_e4m3_tENS5_IJlSC_lEEESI_SJ_NS4_8TiledMMAINS4_8MMA_AtomIJNS4_10MMA_TraitsINS4_25SM100_MMA_F8F6F4_2x1SM_SSEJSI_SI_fSF_SG_NS4_17integral_constantINS4_4UMMA5MajorELSQ_0EEESR_NSO_INSP_7ScaleInELSS_0EEEST_EEEEEENS4_6LayoutINS5_IJSC_SC_SC_EEENS5_IJNSA_ILi0EEESY_SY_EEEEENS5_IJNS4_10UnderscoreES11_S11_EEEEENS4_28SM100_TMA_2SM_LOAD_MULTICASTENS4_14ComposedLayoutINS4_7SwizzleILi2ELi4ELi3EEENS4_18smem_ptr_flag_bitsILi8EEENSW_INS5_IJNSA_ILi8EEESG_EEENS5_IJSG_SC_EEEEEEEvNS4_8identityENS4_18SM100_TMA_2SM_LOADES1E_vS1F_EENS_8epilogue10collective18CollectiveEpilogueINS1I_23Sm100TmaWarpSpecializedILi1ELi1ELi64ELb0ELb0EEEJNS5_IJNSA_ILi128EEESG_SG_EEENS5_IJNSW_IS1N_SC_EENSW_ISG_SC_EEEEESI_SJ_SI_SJ_NS1I_6fusion15FusionCallbacksIS1M_NS1S_17LinearCombinationISI_fSI_fLNS_15FloatRoundStyleE2EEES1O_S1R_JEEENS4_5SM1004TMEM4LOAD26SM100_TMEM_LOAD_32dp32b64xENS4_13SM90_TMA_LOADES1E_NS4_39AutoVectorizingCopyWithAssumedAlignmentILi128EEENS4_14SM90_TMA_STOREES1E_S24_S24_EEEvvEEEEvNT_6ParamsE,"a",@progbits
	.sectionflags	@""
	.align	4
.nv.constant0._ZN7cutlass13device_kernelINS_4gemm6kernel13GemmUniversalIN4cute5tupleIJiiiiEEENS1_10collective13CollectiveMmaINS1_35MainloopSm100TmaUmmaWarpSpecializedILi5ELi2ELi4ENS5_IJNS4_1CILi2EEESB_NSA_ILi1EEEEEEEENS5_IJNSA_ILi256EEENSA_ILi64EEESG_EEENS_12float_e4m3_tENS5_IJlSC_lEEESI_SJ_NS4_8TiledMMAINS4_8MMA_AtomIJNS4_10MMA_TraitsINS4_25SM100_MMA_F8F6F4_2x1SM_SSEJSI_SI_fSF_SG_NS4_17integral_constantINS4_4UMMA5MajorELSQ_0EEESR_NSO_INSP_7ScaleInELSS_0EEEST_EEEEEENS4_6LayoutINS5_IJSC_SC_SC_EEENS5_IJNSA_ILi0EEESY_SY_EEEEENS5_IJNS4_10UnderscoreES11_S11_EEEEENS4_28SM100_TMA_2SM_LOAD_MULTICASTENS4_14ComposedLayoutINS4_7SwizzleILi2ELi4ELi3EEENS4_18smem_ptr_flag_bitsILi8EEENSW_INS5_IJNSA_ILi8EEESG_EEENS5_IJSG_SC_EEEEEEEvNS4_8identityENS4_18SM100_TMA_2SM_LOADES1E_vS1F_EENS_8epilogue10collective18CollectiveEpilogueINS1I_23Sm100TmaWarpSpecializedILi1ELi1ELi64ELb0ELb0EEEJNS5_IJNSA_ILi128EEESG_SG_EEENS5_IJNSW_IS1N_SC_EENSW_ISG_SC_EEEEESI_SJ_SI_SJ_NS1I_6fusion15FusionCallbacksIS1M_NS1S_17LinearCombinationISI_fSI_fLNS_15FloatRoundStyleE2EEES1O_S1R_JEEENS4_5SM1004TMEM4LOAD26SM100_TMEM_LOAD_32dp32b64xENS4_13SM90_TMA_LOADES1E_NS4_39AutoVectorizingCopyWithAssumedAlignmentILi128EEENS4_14SM90_TMA_STOREES1E_S24_S24_EEEvvEEEEvNT_6ParamsE:
	.zero		2944


//--------------------- SYMBOLS --------------------------

	.type		.nv.reservedSmem.offset0,@object
	.size		.nv.reservedSmem.offset0,0x4
	.type		.nv.reservedSmem.cap,@object
	.size		.nv.reservedSmem.cap,0x4
	.type		__assertfail,@function
